//
// Generated by NVIDIA NVVM Compiler
//
// Compiler Build ID: CL-36424714
// Cuda compilation tools, release 13.0, V13.0.88
// Based on NVVM 20.0.0
//

.version 9.0
.target sm_100
.address_size 64

	// .globl	_Z12tensorMatMulPK6__halfS1_Pfiii
.extern .shared .align 16 .b8 smem[];

.visible .entry _Z12tensorMatMulPK6__halfS1_Pfiii(
	.param .u64 .ptr .align 1 _Z12tensorMatMulPK6__halfS1_Pfiii_param_0,
	.param .u64 .ptr .align 1 _Z12tensorMatMulPK6__halfS1_Pfiii_param_1,
	.param .u64 .ptr .align 1 _Z12tensorMatMulPK6__halfS1_Pfiii_param_2,
	.param .u32 _Z12tensorMatMulPK6__halfS1_Pfiii_param_3,
	.param .u32 _Z12tensorMatMulPK6__halfS1_Pfiii_param_4,
	.param .u32 _Z12tensorMatMulPK6__halfS1_Pfiii_param_5
)
{
	.local .align 16 .b8 	__local_depot0[32];
	.reg .b64 	%SP;
	.reg .b64 	%SPL;
	.reg .pred 	%p<73>;
	.reg .b32 	%r<559>;
	.reg .b32 	%f<515>;
	.reg .b64 	%rd<122>;

	mov.u64 	%SPL, __local_depot0;
	ld.param.u32 	%r67, [_Z12tensorMatMulPK6__halfS1_Pfiii_param_5];
	add.u64 	%rd1, %SPL, 0;
	add.u64 	%rd2, %SPL, 16;
	mov.u32 	%r68, smem;
	cvt.u64.u32 	%rd12, %r68;
	cvta.shared.u64 	%rd13, %rd12;
	add.s64 	%rd14, %rd13, 18432;
	st.local.v2.u64 	[%rd1], {%rd13, %rd14};
	add.s64 	%rd15, %rd13, 54272;
	add.s64 	%rd16, %rd13, 36864;
	st.local.v2.u64 	[%rd2], {%rd16, %rd15};
	mov.u32 	%r1, %tid.x;
	mov.u32 	%r69, %ctaid.y;
	shl.b32 	%r2, %r69, 7;
	mov.u32 	%r70, %ctaid.x;
	shl.b32 	%r3, %r70, 7;
	setp.lt.s32 	%p1, %r67, 1;
	@%p1 bra 	$L__BB0_9;
	ld.param.u32 	%r524, [_Z12tensorMatMulPK6__halfS1_Pfiii_param_5];
	ld.param.u32 	%r482, [_Z12tensorMatMulPK6__halfS1_Pfiii_param_3];
	ld.param.u64 	%rd105, [_Z12tensorMatMulPK6__halfS1_Pfiii_param_0];
	shl.b32 	%r4, %r1, 3;
	and.b32  	%r5, %r4, 56;
	shr.u32 	%r74, %r1, 3;
	mad.lo.s32 	%r75, %r74, 72, %r5;
	add.s32 	%r76, %r74, %r2;
	mad.lo.s32 	%r77, %r76, %r524, %r5;
	mul.wide.s32 	%rd18, %r77, 2;
	add.s64 	%rd17, %rd105, %rd18;
	setp.ge.s32 	%p2, %r76, %r482;
	setp.ge.u32 	%p3, %r5, %r524;
	shl.b32 	%r78, %r75, 1;
	add.s32 	%r71, %r68, %r78;
	selp.b32 	%r80, 0, 16, %p3;
	selp.b32 	%r72, 0, %r80, %p2;
	// begin inline asm
	cp.async.cg.shared.global [%r71], [%rd17], 16, %r72;

	// end inline asm
	setp.gt.u32 	%p4, %r1, 767;
	@%p4 bra 	$L__BB0_5;
	ld.param.u32 	%r525, [_Z12tensorMatMulPK6__halfS1_Pfiii_param_5];
	ld.param.u32 	%r483, [_Z12tensorMatMulPK6__halfS1_Pfiii_param_3];
	ld.param.u64 	%rd106, [_Z12tensorMatMulPK6__halfS1_Pfiii_param_0];
	setp.ge.u32 	%p5, %r5, %r525;
	add.s32 	%r84, %r1, 256;
	shr.u32 	%r85, %r84, 3;
	mad.lo.s32 	%r86, %r85, 72, %r5;
	add.s32 	%r87, %r85, %r2;
	mad.lo.s32 	%r88, %r87, %r525, %r5;
	mul.wide.s32 	%rd20, %r88, 2;
	add.s64 	%rd19, %rd106, %rd20;
	setp.ge.s32 	%p6, %r87, %r483;
	shl.b32 	%r89, %r86, 1;
	add.s32 	%r81, %r68, %r89;
	selp.b32 	%r91, 0, 16, %p5;
	selp.b32 	%r82, 0, %r91, %p6;
	// begin inline asm
	cp.async.cg.shared.global [%r81], [%rd19], 16, %r82;

	// end inline asm
	setp.gt.u32 	%p7, %r1, 511;
	@%p7 bra 	$L__BB0_5;
	ld.param.u32 	%r526, [_Z12tensorMatMulPK6__halfS1_Pfiii_param_5];
	ld.param.u32 	%r484, [_Z12tensorMatMulPK6__halfS1_Pfiii_param_3];
	ld.param.u64 	%rd107, [_Z12tensorMatMulPK6__halfS1_Pfiii_param_0];
	setp.ge.u32 	%p8, %r5, %r526;
	add.s32 	%r95, %r1, 512;
	shr.u32 	%r96, %r95, 3;
	mad.lo.s32 	%r97, %r96, 72, %r5;
	add.s32 	%r98, %r96, %r2;
	mad.lo.s32 	%r99, %r98, %r526, %r5;
	mul.wide.s32 	%rd22, %r99, 2;
	add.s64 	%rd21, %rd107, %rd22;
	setp.ge.s32 	%p9, %r98, %r484;
	shl.b32 	%r100, %r97, 1;
	add.s32 	%r92, %r68, %r100;
	selp.b32 	%r102, 0, 16, %p8;
	selp.b32 	%r93, 0, %r102, %p9;
	// begin inline asm
	cp.async.cg.shared.global [%r92], [%rd21], 16, %r93;

	// end inline asm
	setp.gt.u32 	%p10, %r1, 255;
	@%p10 bra 	$L__BB0_5;
	ld.param.u32 	%r527, [_Z12tensorMatMulPK6__halfS1_Pfiii_param_5];
	ld.param.u32 	%r485, [_Z12tensorMatMulPK6__halfS1_Pfiii_param_3];
	ld.param.u64 	%rd108, [_Z12tensorMatMulPK6__halfS1_Pfiii_param_0];
	setp.ge.u32 	%p11, %r5, %r527;
	add.s32 	%r106, %r1, 768;
	shr.u32 	%r107, %r106, 3;
	mad.lo.s32 	%r108, %r107, 72, %r5;
	add.s32 	%r109, %r107, %r2;
	mad.lo.s32 	%r110, %r109, %r527, %r5;
	mul.wide.s32 	%rd24, %r110, 2;
	add.s64 	%rd23, %rd108, %rd24;
	setp.ge.s32 	%p12, %r109, %r485;
	shl.b32 	%r111, %r108, 1;
	add.s32 	%r103, %r68, %r111;
	selp.b32 	%r113, 0, 16, %p11;
	selp.b32 	%r104, 0, %r113, %p12;
	// begin inline asm
	cp.async.cg.shared.global [%r103], [%rd23], 16, %r104;

	// end inline asm
$L__BB0_5:
	ld.param.u32 	%r528, [_Z12tensorMatMulPK6__halfS1_Pfiii_param_5];
	ld.param.u32 	%r498, [_Z12tensorMatMulPK6__halfS1_Pfiii_param_4];
	ld.param.u64 	%rd113, [_Z12tensorMatMulPK6__halfS1_Pfiii_param_1];
	setp.gt.u32 	%p13, %r1, 767;
	and.b32  	%r6, %r4, 120;
	shr.u32 	%r116, %r1, 4;
	mad.lo.s32 	%r117, %r116, 136, %r6;
	add.s32 	%r7, %r6, %r3;
	mad.lo.s32 	%r118, %r116, %r498, %r7;
	mul.wide.s32 	%rd26, %r118, 2;
	add.s64 	%rd25, %rd113, %rd26;
	setp.ge.u32 	%p14, %r116, %r528;
	setp.ge.s32 	%p15, %r7, %r498;
	shl.b32 	%r119, %r117, 1;
	add.s32 	%r121, %r68, %r119;
	add.s32 	%r114, %r121, 36864;
	selp.b32 	%r122, 0, 16, %p15;
	selp.b32 	%r115, 0, %r122, %p14;
	// begin inline asm
	cp.async.cg.shared.global [%r114], [%rd25], 16, %r115;

	// end inline asm
	@%p13 bra 	$L__BB0_9;
	ld.param.u32 	%r529, [_Z12tensorMatMulPK6__halfS1_Pfiii_param_5];
	ld.param.u32 	%r499, [_Z12tensorMatMulPK6__halfS1_Pfiii_param_4];
	ld.param.u64 	%rd114, [_Z12tensorMatMulPK6__halfS1_Pfiii_param_1];
	setp.ge.s32 	%p16, %r7, %r499;
	add.s32 	%r125, %r1, 256;
	shr.u32 	%r126, %r125, 4;
	mad.lo.s32 	%r127, %r126, 136, %r6;
	mad.lo.s32 	%r128, %r126, %r499, %r7;
	mul.wide.s32 	%rd28, %r128, 2;
	add.s64 	%rd27, %rd114, %rd28;
	setp.ge.u32 	%p17, %r126, %r529;
	shl.b32 	%r129, %r127, 1;
	add.s32 	%r131, %r68, %r129;
	add.s32 	%r123, %r131, 36864;
	selp.b32 	%r132, 0, 16, %p16;
	selp.b32 	%r124, 0, %r132, %p17;
	// begin inline asm
	cp.async.cg.shared.global [%r123], [%rd27], 16, %r124;

	// end inline asm
	setp.gt.u32 	%p18, %r1, 511;
	@%p18 bra 	$L__BB0_9;
	ld.param.u32 	%r530, [_Z12tensorMatMulPK6__halfS1_Pfiii_param_5];
	ld.param.u32 	%r500, [_Z12tensorMatMulPK6__halfS1_Pfiii_param_4];
	ld.param.u64 	%rd115, [_Z12tensorMatMulPK6__halfS1_Pfiii_param_1];
	setp.ge.s32 	%p19, %r7, %r500;
	add.s32 	%r135, %r1, 512;
	shr.u32 	%r136, %r135, 4;
	mad.lo.s32 	%r137, %r136, 136, %r6;
	mad.lo.s32 	%r138, %r136, %r500, %r7;
	mul.wide.s32 	%rd30, %r138, 2;
	add.s64 	%rd29, %rd115, %rd30;
	setp.ge.u32 	%p20, %r136, %r530;
	shl.b32 	%r139, %r137, 1;
	add.s32 	%r141, %r68, %r139;
	add.s32 	%r133, %r141, 36864;
	selp.b32 	%r142, 0, 16, %p19;
	selp.b32 	%r134, 0, %r142, %p20;
	// begin inline asm
	cp.async.cg.shared.global [%r133], [%rd29], 16, %r134;

	// end inline asm
	setp.gt.u32 	%p21, %r1, 255;
	@%p21 bra 	$L__BB0_9;
	ld.param.u32 	%r531, [_Z12tensorMatMulPK6__halfS1_Pfiii_param_5];
	ld.param.u32 	%r501, [_Z12tensorMatMulPK6__halfS1_Pfiii_param_4];
	ld.param.u64 	%rd116, [_Z12tensorMatMulPK6__halfS1_Pfiii_param_1];
	setp.ge.s32 	%p22, %r7, %r501;
	add.s32 	%r145, %r1, 768;
	shr.u32 	%r146, %r145, 4;
	mad.lo.s32 	%r147, %r146, 136, %r6;
	mad.lo.s32 	%r148, %r146, %r501, %r7;
	mul.wide.s32 	%rd32, %r148, 2;
	add.s64 	%rd31, %rd116, %rd32;
	setp.ge.u32 	%p23, %r146, %r531;
	shl.b32 	%r149, %r147, 1;
	add.s32 	%r151, %r68, %r149;
	add.s32 	%r143, %r151, 36864;
	selp.b32 	%r152, 0, 16, %p22;
	selp.b32 	%r144, 0, %r152, %p23;
	// begin inline asm
	cp.async.cg.shared.global [%r143], [%rd31], 16, %r144;

	// end inline asm
$L__BB0_9:
	ld.param.u32 	%r532, [_Z12tensorMatMulPK6__halfS1_Pfiii_param_5];
	setp.lt.s32 	%p24, %r532, 1;
	// begin inline asm
	cp.async.commit_group;

	// end inline asm
	mov.f32 	%f451, 0f00000000;
	mov.f32 	%f452, %f451;
	mov.f32 	%f453, %f451;
	mov.f32 	%f454, %f451;
	mov.f32 	%f455, %f451;
	mov.f32 	%f456, %f451;
	mov.f32 	%f457, %f451;
	mov.f32 	%f458, %f451;
	mov.f32 	%f459, %f451;
	mov.f32 	%f460, %f451;
	mov.f32 	%f461, %f451;
	mov.f32 	%f462, %f451;
	mov.f32 	%f463, %f451;
	mov.f32 	%f464, %f451;
	mov.f32 	%f465, %f451;
	mov.f32 	%f466, %f451;
	mov.f32 	%f467, %f451;
	mov.f32 	%f468, %f451;
	mov.f32 	%f469, %f451;
	mov.f32 	%f470, %f451;
	mov.f32 	%f471, %f451;
	mov.f32 	%f472, %f451;
	mov.f32 	%f473, %f451;
	mov.f32 	%f474, %f451;
	mov.f32 	%f475, %f451;
	mov.f32 	%f476, %f451;
	mov.f32 	%f477, %f451;
	mov.f32 	%f478, %f451;
	mov.f32 	%f479, %f451;
	mov.f32 	%f480, %f451;
	mov.f32 	%f481, %f451;
	mov.f32 	%f482, %f451;
	mov.f32 	%f483, %f451;
	mov.f32 	%f484, %f451;
	mov.f32 	%f485, %f451;
	mov.f32 	%f486, %f451;
	mov.f32 	%f487, %f451;
	mov.f32 	%f488, %f451;
	mov.f32 	%f489, %f451;
	mov.f32 	%f490, %f451;
	mov.f32 	%f491, %f451;
	mov.f32 	%f492, %f451;
	mov.f32 	%f493, %f451;
	mov.f32 	%f494, %f451;
	mov.f32 	%f495, %f451;
	mov.f32 	%f496, %f451;
	mov.f32 	%f497, %f451;
	mov.f32 	%f498, %f451;
	mov.f32 	%f499, %f451;
	mov.f32 	%f500, %f451;
	mov.f32 	%f501, %f451;
	mov.f32 	%f502, %f451;
	mov.f32 	%f503, %f451;
	mov.f32 	%f504, %f451;
	mov.f32 	%f505, %f451;
	mov.f32 	%f506, %f451;
	mov.f32 	%f507, %f451;
	mov.f32 	%f508, %f451;
	mov.f32 	%f509, %f451;
	mov.f32 	%f510, %f451;
	mov.f32 	%f511, %f451;
	mov.f32 	%f512, %f451;
	mov.f32 	%f513, %f451;
	mov.f32 	%f514, %f451;
	@%p24 bra 	$L__BB0_21;
	ld.param.u32 	%r533, [_Z12tensorMatMulPK6__halfS1_Pfiii_param_5];
	ld.param.u32 	%r502, [_Z12tensorMatMulPK6__halfS1_Pfiii_param_4];
	shl.b32 	%r154, %r1, 3;
	and.b32  	%r545, %r154, 56;
	and.b32  	%r155, %r154, 120;
	shr.u32 	%r156, %r1, 3;
	add.s32 	%r157, %r156, %r2;
	add.s32 	%r158, %r1, 256;
	shr.u32 	%r159, %r158, 3;
	add.s32 	%r160, %r159, %r2;
	add.s32 	%r161, %r1, 512;
	shr.u32 	%r162, %r161, 3;
	add.s32 	%r163, %r162, %r2;
	add.s32 	%r164, %r1, 768;
	shr.u32 	%r165, %r164, 3;
	add.s32 	%r166, %r165, %r2;
	shr.u32 	%r550, %r1, 4;
	shr.u32 	%r553, %r158, 4;
	shr.u32 	%r555, %r161, 4;
	shr.u32 	%r557, %r164, 4;
	add.s32 	%r167, %r557, 64;
	mad.lo.s32 	%r168, %r502, %r167, %r3;
	add.s32 	%r556, %r168, %r155;
	add.s32 	%r169, %r555, 64;
	mad.lo.s32 	%r170, %r502, %r169, %r3;
	add.s32 	%r554, %r170, %r155;
	add.s32 	%r171, %r553, 64;
	mad.lo.s32 	%r172, %r502, %r171, %r3;
	add.s32 	%r552, %r172, %r155;
	or.b32  	%r173, %r550, 64;
	mad.lo.s32 	%r174, %r502, %r173, %r3;
	add.s32 	%r549, %r174, %r155;
	mad.lo.s32 	%r175, %r166, %r533, %r545;
	add.s32 	%r548, %r175, 64;
	mad.lo.s32 	%r176, %r163, %r533, %r545;
	add.s32 	%r547, %r176, 64;
	mad.lo.s32 	%r177, %r160, %r533, %r545;
	add.s32 	%r546, %r177, 64;
	mad.lo.s32 	%r178, %r157, %r533, %r545;
	add.s32 	%r544, %r178, 64;
	mov.f32 	%f451, 0f00000000;
	mov.b32 	%r551, 0;
	mov.u32 	%r558, %r551;
$L__BB0_11:
	ld.param.u32 	%r534, [_Z12tensorMatMulPK6__halfS1_Pfiii_param_5];
	add.s32 	%r551, %r551, 64;
	// begin inline asm
	cp.async.wait_group 0;

	// end inline asm
	bar.sync 	0;
	setp.ge.s32 	%p25, %r551, %r534;
	@%p25 bra 	$L__BB0_20;
	ld.param.u32 	%r535, [_Z12tensorMatMulPK6__halfS1_Pfiii_param_5];
	ld.param.u32 	%r486, [_Z12tensorMatMulPK6__halfS1_Pfiii_param_3];
	ld.param.u64 	%rd109, [_Z12tensorMatMulPK6__halfS1_Pfiii_param_0];
	mov.u32 	%r37, %tid.x;
	setp.gt.u32 	%p26, %r37, 767;
	shr.u32 	%r181, %r37, 3;
	mov.u32 	%r182, %ctaid.y;
	shl.b32 	%r183, %r182, 7;
	or.b32  	%r184, %r181, %r183;
	setp.ge.s32 	%p27, %r184, %r486;
	xor.b32  	%r38, %r558, 1;
	mul.wide.u32 	%rd34, %r558, 8;
	xor.b64  	%rd35, %rd34, 8;
	add.s64 	%rd36, %rd1, %rd35;
	ld.local.u64 	%rd37, [%rd36];
	cvta.to.shared.u64 	%rd38, %rd37;
	cvt.u32.u64 	%r39, %rd38;
	add.s32 	%r40, %r545, 64;
	setp.ge.s32 	%p28, %r40, %r535;
	shl.b32 	%r185, %r37, 3;
	and.b32  	%r186, %r185, 56;
	mad.lo.s32 	%r187, %r181, 72, %r186;
	shl.b32 	%r188, %r187, 1;
	add.s32 	%r179, %r39, %r188;
	selp.b32 	%r189, 0, 16, %p28;
	selp.b32 	%r180, 0, %r189, %p27;
	mul.wide.s32 	%rd39, %r544, 2;
	add.s64 	%rd33, %rd109, %rd39;
	// begin inline asm
	cp.async.cg.shared.global [%r179], [%rd33], 16, %r180;

	// end inline asm
	@%p26 bra 	$L__BB0_16;
	ld.param.u32 	%r536, [_Z12tensorMatMulPK6__halfS1_Pfiii_param_5];
	ld.param.u32 	%r487, [_Z12tensorMatMulPK6__halfS1_Pfiii_param_3];
	ld.param.u64 	%rd110, [_Z12tensorMatMulPK6__halfS1_Pfiii_param_0];
	setp.ge.s32 	%p29, %r40, %r536;
	setp.gt.u32 	%p30, %r37, 511;
	add.s32 	%r192, %r37, 256;
	shr.u32 	%r193, %r192, 3;
	add.s32 	%r196, %r193, %r183;
	setp.ge.s32 	%p31, %r196, %r487;
	mad.lo.s32 	%r199, %r193, 72, %r186;
	shl.b32 	%r200, %r199, 1;
	add.s32 	%r190, %r39, %r200;
	selp.b32 	%r201, 0, 16, %p29;
	selp.b32 	%r191, 0, %r201, %p31;
	mul.wide.s32 	%rd41, %r546, 2;
	add.s64 	%rd40, %rd110, %rd41;
	// begin inline asm
	cp.async.cg.shared.global [%r190], [%rd40], 16, %r191;

	// end inline asm
	@%p30 bra 	$L__BB0_16;
	ld.param.u32 	%r537, [_Z12tensorMatMulPK6__halfS1_Pfiii_param_5];
	ld.param.u32 	%r488, [_Z12tensorMatMulPK6__halfS1_Pfiii_param_3];
	ld.param.u64 	%rd111, [_Z12tensorMatMulPK6__halfS1_Pfiii_param_0];
	setp.ge.s32 	%p32, %r40, %r537;
	setp.gt.u32 	%p33, %r37, 255;
	add.s32 	%r204, %r37, 512;
	shr.u32 	%r205, %r204, 3;
	add.s32 	%r208, %r205, %r183;
	setp.ge.s32 	%p34, %r208, %r488;
	mad.lo.s32 	%r211, %r205, 72, %r186;
	shl.b32 	%r212, %r211, 1;
	add.s32 	%r202, %r39, %r212;
	selp.b32 	%r213, 0, 16, %p32;
	selp.b32 	%r203, 0, %r213, %p34;
	mul.wide.s32 	%rd43, %r547, 2;
	add.s64 	%rd42, %rd111, %rd43;
	// begin inline asm
	cp.async.cg.shared.global [%r202], [%rd42], 16, %r203;

	// end inline asm
	@%p33 bra 	$L__BB0_16;
	ld.param.u32 	%r538, [_Z12tensorMatMulPK6__halfS1_Pfiii_param_5];
	ld.param.u32 	%r489, [_Z12tensorMatMulPK6__halfS1_Pfiii_param_3];
	ld.param.u64 	%rd112, [_Z12tensorMatMulPK6__halfS1_Pfiii_param_0];
	setp.ge.s32 	%p35, %r40, %r538;
	add.s32 	%r216, %r37, 768;
	shr.u32 	%r217, %r216, 3;
	add.s32 	%r220, %r217, %r183;
	setp.ge.s32 	%p36, %r220, %r489;
	mad.lo.s32 	%r223, %r217, 72, %r186;
	shl.b32 	%r224, %r223, 1;
	add.s32 	%r214, %r39, %r224;
	selp.b32 	%r225, 0, 16, %p35;
	selp.b32 	%r215, 0, %r225, %p36;
	mul.wide.s32 	%rd45, %r548, 2;
	add.s64 	%rd44, %rd112, %rd45;
	// begin inline asm
	cp.async.cg.shared.global [%r214], [%rd44], 16, %r215;

	// end inline asm
$L__BB0_16:
	ld.param.u32 	%r539, [_Z12tensorMatMulPK6__halfS1_Pfiii_param_5];
	ld.param.u32 	%r503, [_Z12tensorMatMulPK6__halfS1_Pfiii_param_4];
	ld.param.u64 	%rd117, [_Z12tensorMatMulPK6__halfS1_Pfiii_param_1];
	and.b32  	%r229, %r185, 120;
	mov.u32 	%r230, %ctaid.x;
	shl.b32 	%r231, %r230, 7;
	or.b32  	%r232, %r229, %r231;
	setp.ge.s32 	%p37, %r232, %r503;
	setp.gt.u32 	%p38, %r37, 767;
	mul.wide.u32 	%rd47, %r38, 8;
	add.s64 	%rd48, %rd2, %rd47;
	ld.local.u64 	%rd49, [%rd48];
	cvta.to.shared.u64 	%rd50, %rd49;
	cvt.u32.u64 	%r42, %rd50;
	add.s32 	%r233, %r550, 64;
	mul.wide.s32 	%rd51, %r549, 2;
	add.s64 	%rd46, %rd117, %rd51;
	setp.ge.s32 	%p39, %r233, %r539;
	shr.u32 	%r234, %r37, 4;
	mad.lo.s32 	%r235, %r234, 136, %r229;
	shl.b32 	%r236, %r235, 1;
	add.s32 	%r226, %r42, %r236;
	selp.b32 	%r237, 0, 16, %p37;
	selp.b32 	%r227, 0, %r237, %p39;
	// begin inline asm
	cp.async.cg.shared.global [%r226], [%rd46], 16, %r227;

	// end inline asm
	@%p38 bra 	$L__BB0_20;
	ld.param.u32 	%r540, [_Z12tensorMatMulPK6__halfS1_Pfiii_param_5];
	ld.param.u32 	%r504, [_Z12tensorMatMulPK6__halfS1_Pfiii_param_4];
	ld.param.u64 	%rd118, [_Z12tensorMatMulPK6__halfS1_Pfiii_param_1];
	setp.ge.s32 	%p40, %r232, %r504;
	setp.gt.u32 	%p41, %r37, 511;
	add.s32 	%r240, %r553, 64;
	mul.wide.s32 	%rd53, %r552, 2;
	add.s64 	%rd52, %rd118, %rd53;
	setp.ge.s32 	%p42, %r240, %r540;
	add.s32 	%r241, %r37, 256;
	shr.u32 	%r242, %r241, 4;
	mad.lo.s32 	%r245, %r242, 136, %r229;
	shl.b32 	%r246, %r245, 1;
	add.s32 	%r238, %r42, %r246;
	selp.b32 	%r247, 0, 16, %p40;
	selp.b32 	%r239, 0, %r247, %p42;
	// begin inline asm
	cp.async.cg.shared.global [%r238], [%rd52], 16, %r239;

	// end inline asm
	@%p41 bra 	$L__BB0_20;
	ld.param.u32 	%r541, [_Z12tensorMatMulPK6__halfS1_Pfiii_param_5];
	ld.param.u32 	%r505, [_Z12tensorMatMulPK6__halfS1_Pfiii_param_4];
	ld.param.u64 	%rd119, [_Z12tensorMatMulPK6__halfS1_Pfiii_param_1];
	setp.ge.s32 	%p43, %r232, %r505;
	setp.gt.u32 	%p44, %r37, 255;
	add.s32 	%r250, %r555, 64;
	mul.wide.s32 	%rd55, %r554, 2;
	add.s64 	%rd54, %rd119, %rd55;
	setp.ge.s32 	%p45, %r250, %r541;
	add.s32 	%r251, %r37, 512;
	shr.u32 	%r252, %r251, 4;
	mad.lo.s32 	%r255, %r252, 136, %r229;
	shl.b32 	%r256, %r255, 1;
	add.s32 	%r248, %r42, %r256;
	selp.b32 	%r257, 0, 16, %p43;
	selp.b32 	%r249, 0, %r257, %p45;
	// begin inline asm
	cp.async.cg.shared.global [%r248], [%rd54], 16, %r249;

	// end inline asm
	@%p44 bra 	$L__BB0_20;
	ld.param.u32 	%r542, [_Z12tensorMatMulPK6__halfS1_Pfiii_param_5];
	ld.param.u32 	%r506, [_Z12tensorMatMulPK6__halfS1_Pfiii_param_4];
	ld.param.u64 	%rd120, [_Z12tensorMatMulPK6__halfS1_Pfiii_param_1];
	setp.ge.s32 	%p46, %r232, %r506;
	add.s32 	%r260, %r557, 64;
	mul.wide.s32 	%rd57, %r556, 2;
	add.s64 	%rd56, %rd120, %rd57;
	setp.ge.s32 	%p47, %r260, %r542;
	add.s32 	%r261, %r37, 768;
	shr.u32 	%r262, %r261, 4;
	mad.lo.s32 	%r265, %r262, 136, %r229;
	shl.b32 	%r266, %r265, 1;
	add.s32 	%r258, %r42, %r266;
	selp.b32 	%r267, 0, 16, %p46;
	selp.b32 	%r259, 0, %r267, %p47;
	// begin inline asm
	cp.async.cg.shared.global [%r258], [%rd56], 16, %r259;

	// end inline asm
$L__BB0_20:
	ld.param.u32 	%r543, [_Z12tensorMatMulPK6__halfS1_Pfiii_param_5];
	ld.param.u32 	%r507, [_Z12tensorMatMulPK6__halfS1_Pfiii_param_4];
	setp.lt.s32 	%p48, %r551, %r543;
	mov.u32 	%r268, %tid.x;
	shl.b32 	%r269, %r268, 1;
	and.b32  	%r270, %r269, 64;
	shr.u32 	%r271, %r268, 6;
	mul.lo.s32 	%r272, %r271, 2304;
	// begin inline asm
	cp.async.commit_group;

	// end inline asm
	not.b32 	%r273, %r558;
	mul.wide.u32 	%rd58, %r558, 8;
	add.s64 	%rd59, %rd1, %rd58;
	ld.local.u64 	%rd60, [%rd59];
	add.s64 	%rd61, %rd2, %rd58;
	mul.wide.u32 	%rd62, %r272, 2;
	add.s64 	%rd63, %rd60, %rd62;
	mov.b32 	%r274, 72;
	wmma.load.a.sync.aligned.row.m16n16k16.f16 	{%r275, %r276, %r277, %r278, %r279, %r280, %r281, %r282}, [%rd63], %r274;
	add.s64 	%rd64, %rd63, 2304;
	wmma.load.a.sync.aligned.row.m16n16k16.f16 	{%r283, %r284, %r285, %r286, %r287, %r288, %r289, %r290}, [%rd64], %r274;
	ld.local.u64 	%rd65, [%rd61];
	mul.wide.u32 	%rd66, %r270, 2;
	add.s64 	%rd67, %rd65, %rd66;
	mov.b32 	%r291, 136;
	wmma.load.b.sync.aligned.row.m16n16k16.f16 	{%r292, %r293, %r294, %r295, %r296, %r297, %r298, %r299}, [%rd67], %r291;
	add.s64 	%rd68, %rd67, 32;
	wmma.load.b.sync.aligned.row.m16n16k16.f16 	{%r300, %r301, %r302, %r303, %r304, %r305, %r306, %r307}, [%rd68], %r291;
	add.s64 	%rd69, %rd67, 64;
	wmma.load.b.sync.aligned.row.m16n16k16.f16 	{%r308, %r309, %r310, %r311, %r312, %r313, %r314, %r315}, [%rd69], %r291;
	add.s64 	%rd70, %rd67, 96;
	wmma.load.b.sync.aligned.row.m16n16k16.f16 	{%r316, %r317, %r318, %r319, %r320, %r321, %r322, %r323}, [%rd70], %r291;
	wmma.mma.sync.aligned.row.row.m16n16k16.f32.f32 {%f195, %f196, %f197, %f198, %f199, %f200, %f201, %f202}, {%r275, %r276, %r277, %r278, %r279, %r280, %r281, %r282}, {%r292, %r293, %r294, %r295, %r296, %r297, %r298, %r299}, {%f466, %f465, %f464, %f463, %f462, %f461, %f460, %f459};
	wmma.mma.sync.aligned.row.row.m16n16k16.f32.f32 {%f203, %f204, %f205, %f206, %f207, %f208, %f209, %f210}, {%r275, %r276, %r277, %r278, %r279, %r280, %r281, %r282}, {%r300, %r301, %r302, %r303, %r304, %r305, %r306, %r307}, {%f458, %f457, %f456, %f455, %f454, %f453, %f452, %f451};
	wmma.mma.sync.aligned.row.row.m16n16k16.f32.f32 {%f211, %f212, %f213, %f214, %f215, %f216, %f217, %f218}, {%r275, %r276, %r277, %r278, %r279, %r280, %r281, %r282}, {%r308, %r309, %r310, %r311, %r312, %r313, %r314, %r315}, {%f467, %f468, %f469, %f470, %f471, %f472, %f473, %f474};
	wmma.mma.sync.aligned.row.row.m16n16k16.f32.f32 {%f219, %f220, %f221, %f222, %f223, %f224, %f225, %f226}, {%r275, %r276, %r277, %r278, %r279, %r280, %r281, %r282}, {%r316, %r317, %r318, %r319, %r320, %r321, %r322, %r323}, {%f475, %f476, %f477, %f478, %f479, %f480, %f481, %f482};
	wmma.mma.sync.aligned.row.row.m16n16k16.f32.f32 {%f227, %f228, %f229, %f230, %f231, %f232, %f233, %f234}, {%r283, %r284, %r285, %r286, %r287, %r288, %r289, %r290}, {%r292, %r293, %r294, %r295, %r296, %r297, %r298, %r299}, {%f483, %f484, %f485, %f486, %f487, %f488, %f489, %f490};
	wmma.mma.sync.aligned.row.row.m16n16k16.f32.f32 {%f235, %f236, %f237, %f238, %f239, %f240, %f241, %f242}, {%r283, %r284, %r285, %r286, %r287, %r288, %r289, %r290}, {%r300, %r301, %r302, %r303, %r304, %r305, %r306, %r307}, {%f491, %f492, %f493, %f494, %f495, %f496, %f497, %f498};
	wmma.mma.sync.aligned.row.row.m16n16k16.f32.f32 {%f243, %f244, %f245, %f246, %f247, %f248, %f249, %f250}, {%r283, %r284, %r285, %r286, %r287, %r288, %r289, %r290}, {%r308, %r309, %r310, %r311, %r312, %r313, %r314, %r315}, {%f499, %f500, %f501, %f502, %f503, %f504, %f505, %f506};
	wmma.mma.sync.aligned.row.row.m16n16k16.f32.f32 {%f251, %f252, %f253, %f254, %f255, %f256, %f257, %f258}, {%r283, %r284, %r285, %r286, %r287, %r288, %r289, %r290}, {%r316, %r317, %r318, %r319, %r320, %r321, %r322, %r323}, {%f507, %f508, %f509, %f510, %f511, %f512, %f513, %f514};
	add.s64 	%rd71, %rd63, 32;
	wmma.load.a.sync.aligned.row.m16n16k16.f16 	{%r324, %r325, %r326, %r327, %r328, %r329, %r330, %r331}, [%rd71], %r274;
	add.s64 	%rd72, %rd63, 2336;
	wmma.load.a.sync.aligned.row.m16n16k16.f16 	{%r332, %r333, %r334, %r335, %r336, %r337, %r338, %r339}, [%rd72], %r274;
	add.s64 	%rd73, %rd67, 4352;
	wmma.load.b.sync.aligned.row.m16n16k16.f16 	{%r340, %r341, %r342, %r343, %r344, %r345, %r346, %r347}, [%rd73], %r291;
	add.s64 	%rd74, %rd67, 4384;
	wmma.load.b.sync.aligned.row.m16n16k16.f16 	{%r348, %r349, %r350, %r351, %r352, %r353, %r354, %r355}, [%rd74], %r291;
	add.s64 	%rd75, %rd67, 4416;
	wmma.load.b.sync.aligned.row.m16n16k16.f16 	{%r356, %r357, %r358, %r359, %r360, %r361, %r362, %r363}, [%rd75], %r291;
	add.s64 	%rd76, %rd67, 4448;
	wmma.load.b.sync.aligned.row.m16n16k16.f16 	{%r364, %r365, %r366, %r367, %r368, %r369, %r370, %r371}, [%rd76], %r291;
	wmma.mma.sync.aligned.row.row.m16n16k16.f32.f32 {%f259, %f260, %f261, %f262, %f263, %f264, %f265, %f266}, {%r324, %r325, %r326, %r327, %r328, %r329, %r330, %r331}, {%r340, %r341, %r342, %r343, %r344, %r345, %r346, %r347}, {%f195, %f196, %f197, %f198, %f199, %f200, %f201, %f202};
	wmma.mma.sync.aligned.row.row.m16n16k16.f32.f32 {%f267, %f268, %f269, %f270, %f271, %f272, %f273, %f274}, {%r324, %r325, %r326, %r327, %r328, %r329, %r330, %r331}, {%r348, %r349, %r350, %r351, %r352, %r353, %r354, %r355}, {%f203, %f204, %f205, %f206, %f207, %f208, %f209, %f210};
	wmma.mma.sync.aligned.row.row.m16n16k16.f32.f32 {%f275, %f276, %f277, %f278, %f279, %f280, %f281, %f282}, {%r324, %r325, %r326, %r327, %r328, %r329, %r330, %r331}, {%r356, %r357, %r358, %r359, %r360, %r361, %r362, %r363}, {%f211, %f212, %f213, %f214, %f215, %f216, %f217, %f218};
	wmma.mma.sync.aligned.row.row.m16n16k16.f32.f32 {%f283, %f284, %f285, %f286, %f287, %f288, %f289, %f290}, {%r324, %r325, %r326, %r327, %r328, %r329, %r330, %r331}, {%r364, %r365, %r366, %r367, %r368, %r369, %r370, %r371}, {%f219, %f220, %f221, %f222, %f223, %f224, %f225, %f226};
	wmma.mma.sync.aligned.row.row.m16n16k16.f32.f32 {%f291, %f292, %f293, %f294, %f295, %f296, %f297, %f298}, {%r332, %r333, %r334, %r335, %r336, %r337, %r338, %r339}, {%r340, %r341, %r342, %r343, %r344, %r345, %r346, %r347}, {%f227, %f228, %f229, %f230, %f231, %f232, %f233, %f234};
	wmma.mma.sync.aligned.row.row.m16n16k16.f32.f32 {%f299, %f300, %f301, %f302, %f303, %f304, %f305, %f306}, {%r332, %r333, %r334, %r335, %r336, %r337, %r338, %r339}, {%r348, %r349, %r350, %r351, %r352, %r353, %r354, %r355}, {%f235, %f236, %f237, %f238, %f239, %f240, %f241, %f242};
	wmma.mma.sync.aligned.row.row.m16n16k16.f32.f32 {%f307, %f308, %f309, %f310, %f311, %f312, %f313, %f314}, {%r332, %r333, %r334, %r335, %r336, %r337, %r338, %r339}, {%r356, %r357, %r358, %r359, %r360, %r361, %r362, %r363}, {%f243, %f244, %f245, %f246, %f247, %f248, %f249, %f250};
	wmma.mma.sync.aligned.row.row.m16n16k16.f32.f32 {%f315, %f316, %f317, %f318, %f319, %f320, %f321, %f322}, {%r332, %r333, %r334, %r335, %r336, %r337, %r338, %r339}, {%r364, %r365, %r366, %r367, %r368, %r369, %r370, %r371}, {%f251, %f252, %f253, %f254, %f255, %f256, %f257, %f258};
	add.s64 	%rd77, %rd63, 64;
	wmma.load.a.sync.aligned.row.m16n16k16.f16 	{%r372, %r373, %r374, %r375, %r376, %r377, %r378, %r379}, [%rd77], %r274;
	add.s64 	%rd78, %rd63, 2368;
	wmma.load.a.sync.aligned.row.m16n16k16.f16 	{%r380, %r381, %r382, %r383, %r384, %r385, %r386, %r387}, [%rd78], %r274;
	add.s64 	%rd79, %rd67, 8704;
	wmma.load.b.sync.aligned.row.m16n16k16.f16 	{%r388, %r389, %r390, %r391, %r392, %r393, %r394, %r395}, [%rd79], %r291;
	add.s64 	%rd80, %rd67, 8736;
	wmma.load.b.sync.aligned.row.m16n16k16.f16 	{%r396, %r397, %r398, %r399, %r400, %r401, %r402, %r403}, [%rd80], %r291;
	add.s64 	%rd81, %rd67, 8768;
	wmma.load.b.sync.aligned.row.m16n16k16.f16 	{%r404, %r405, %r406, %r407, %r408, %r409, %r410, %r411}, [%rd81], %r291;
	add.s64 	%rd82, %rd67, 8800;
	wmma.load.b.sync.aligned.row.m16n16k16.f16 	{%r412, %r413, %r414, %r415, %r416, %r417, %r418, %r419}, [%rd82], %r291;
	wmma.mma.sync.aligned.row.row.m16n16k16.f32.f32 {%f323, %f324, %f325, %f326, %f327, %f328, %f329, %f330}, {%r372, %r373, %r374, %r375, %r376, %r377, %r378, %r379}, {%r388, %r389, %r390, %r391, %r392, %r393, %r394, %r395}, {%f259, %f260, %f261, %f262, %f263, %f264, %f265, %f266};
	wmma.mma.sync.aligned.row.row.m16n16k16.f32.f32 {%f331, %f332, %f333, %f334, %f335, %f336, %f337, %f338}, {%r372, %r373, %r374, %r375, %r376, %r377, %r378, %r379}, {%r396, %r397, %r398, %r399, %r400, %r401, %r402, %r403}, {%f267, %f268, %f269, %f270, %f271, %f272, %f273, %f274};
	wmma.mma.sync.aligned.row.row.m16n16k16.f32.f32 {%f339, %f340, %f341, %f342, %f343, %f344, %f345, %f346}, {%r372, %r373, %r374, %r375, %r376, %r377, %r378, %r379}, {%r404, %r405, %r406, %r407, %r408, %r409, %r410, %r411}, {%f275, %f276, %f277, %f278, %f279, %f280, %f281, %f282};
	wmma.mma.sync.aligned.row.row.m16n16k16.f32.f32 {%f347, %f348, %f349, %f350, %f351, %f352, %f353, %f354}, {%r372, %r373, %r374, %r375, %r376, %r377, %r378, %r379}, {%r412, %r413, %r414, %r415, %r416, %r417, %r418, %r419}, {%f283, %f284, %f285, %f286, %f287, %f288, %f289, %f290};
	wmma.mma.sync.aligned.row.row.m16n16k16.f32.f32 {%f355, %f356, %f357, %f358, %f359, %f360, %f361, %f362}, {%r380, %r381, %r382, %r383, %r384, %r385, %r386, %r387}, {%r388, %r389, %r390, %r391, %r392, %r393, %r394, %r395}, {%f291, %f292, %f293, %f294, %f295, %f296, %f297, %f298};
	wmma.mma.sync.aligned.row.row.m16n16k16.f32.f32 {%f363, %f364, %f365, %f366, %f367, %f368, %f369, %f370}, {%r380, %r381, %r382, %r383, %r384, %r385, %r386, %r387}, {%r396, %r397, %r398, %r399, %r400, %r401, %r402, %r403}, {%f299, %f300, %f301, %f302, %f303, %f304, %f305, %f306};
	wmma.mma.sync.aligned.row.row.m16n16k16.f32.f32 {%f371, %f372, %f373, %f374, %f375, %f376, %f377, %f378}, {%r380, %r381, %r382, %r383, %r384, %r385, %r386, %r387}, {%r404, %r405, %r406, %r407, %r408, %r409, %r410, %r411}, {%f307, %f308, %f309, %f310, %f311, %f312, %f313, %f314};
	wmma.mma.sync.aligned.row.row.m16n16k16.f32.f32 {%f379, %f380, %f381, %f382, %f383, %f384, %f385, %f386}, {%r380, %r381, %r382, %r383, %r384, %r385, %r386, %r387}, {%r412, %r413, %r414, %r415, %r416, %r417, %r418, %r419}, {%f315, %f316, %f317, %f318, %f319, %f320, %f321, %f322};
	add.s64 	%rd83, %rd63, 96;
	wmma.load.a.sync.aligned.row.m16n16k16.f16 	{%r420, %r421, %r422, %r423, %r424, %r425, %r426, %r427}, [%rd83], %r274;
	add.s64 	%rd84, %rd63, 2400;
	wmma.load.a.sync.aligned.row.m16n16k16.f16 	{%r428, %r429, %r430, %r431, %r432, %r433, %r434, %r435}, [%rd84], %r274;
	add.s64 	%rd85, %rd67, 13056;
	wmma.load.b.sync.aligned.row.m16n16k16.f16 	{%r436, %r437, %r438, %r439, %r440, %r441, %r442, %r443}, [%rd85], %r291;
	add.s64 	%rd86, %rd67, 13088;
	wmma.load.b.sync.aligned.row.m16n16k16.f16 	{%r444, %r445, %r446, %r447, %r448, %r449, %r450, %r451}, [%rd86], %r291;
	add.s64 	%rd87, %rd67, 13120;
	wmma.load.b.sync.aligned.row.m16n16k16.f16 	{%r452, %r453, %r454, %r455, %r456, %r457, %r458, %r459}, [%rd87], %r291;
	add.s64 	%rd88, %rd67, 13152;
	wmma.load.b.sync.aligned.row.m16n16k16.f16 	{%r460, %r461, %r462, %r463, %r464, %r465, %r466, %r467}, [%rd88], %r291;
	wmma.mma.sync.aligned.row.row.m16n16k16.f32.f32 {%f466, %f465, %f464, %f463, %f462, %f461, %f460, %f459}, {%r420, %r421, %r422, %r423, %r424, %r425, %r426, %r427}, {%r436, %r437, %r438, %r439, %r440, %r441, %r442, %r443}, {%f323, %f324, %f325, %f326, %f327, %f328, %f329, %f330};
	wmma.mma.sync.aligned.row.row.m16n16k16.f32.f32 {%f458, %f457, %f456, %f455, %f454, %f453, %f452, %f451}, {%r420, %r421, %r422, %r423, %r424, %r425, %r426, %r427}, {%r444, %r445, %r446, %r447, %r448, %r449, %r450, %r451}, {%f331, %f332, %f333, %f334, %f335, %f336, %f337, %f338};
	wmma.mma.sync.aligned.row.row.m16n16k16.f32.f32 {%f467, %f468, %f469, %f470, %f471, %f472, %f473, %f474}, {%r420, %r421, %r422, %r423, %r424, %r425, %r426, %r427}, {%r452, %r453, %r454, %r455, %r456, %r457, %r458, %r459}, {%f339, %f340, %f341, %f342, %f343, %f344, %f345, %f346};
	wmma.mma.sync.aligned.row.row.m16n16k16.f32.f32 {%f475, %f476, %f477, %f478, %f479, %f480, %f481, %f482}, {%r420, %r421, %r422, %r423, %r424, %r425, %r426, %r427}, {%r460, %r461, %r462, %r463, %r464, %r465, %r466, %r467}, {%f347, %f348, %f349, %f350, %f351, %f352, %f353, %f354};
	wmma.mma.sync.aligned.row.row.m16n16k16.f32.f32 {%f483, %f484, %f485, %f486, %f487, %f488, %f489, %f490}, {%r428, %r429, %r430, %r431, %r432, %r433, %r434, %r435}, {%r436, %r437, %r438, %r439, %r440, %r441, %r442, %r443}, {%f355, %f356, %f357, %f358, %f359, %f360, %f361, %f362};
	wmma.mma.sync.aligned.row.row.m16n16k16.f32.f32 {%f491, %f492, %f493, %f494, %f495, %f496, %f497, %f498}, {%r428, %r429, %r430, %r431, %r432, %r433, %r434, %r435}, {%r444, %r445, %r446, %r447, %r448, %r449, %r450, %r451}, {%f363, %f364, %f365, %f366, %f367, %f368, %f369, %f370};
	wmma.mma.sync.aligned.row.row.m16n16k16.f32.f32 {%f499, %f500, %f501, %f502, %f503, %f504, %f505, %f506}, {%r428, %r429, %r430, %r431, %r432, %r433, %r434, %r435}, {%r452, %r453, %r454, %r455, %r456, %r457, %r458, %r459}, {%f371, %f372, %f373, %f374, %f375, %f376, %f377, %f378};
	wmma.mma.sync.aligned.row.row.m16n16k16.f32.f32 {%f507, %f508, %f509, %f510, %f511, %f512, %f513, %f514}, {%r428, %r429, %r430, %r431, %r432, %r433, %r434, %r435}, {%r460, %r461, %r462, %r463, %r464, %r465, %r466, %r467}, {%f379, %f380, %f381, %f382, %f383, %f384, %f385, %f386};
	and.b32  	%r558, %r273, 1;
	add.s32 	%r557, %r557, 64;
	shl.b32 	%r468, %r507, 6;
	add.s32 	%r556, %r556, %r468;
	add.s32 	%r555, %r555, 64;
	add.s32 	%r554, %r554, %r468;
	add.s32 	%r553, %r553, 64;
	add.s32 	%r552, %r552, %r468;
	add.s32 	%r550, %r550, 64;
	add.s32 	%r549, %r549, %r468;
	add.s32 	%r548, %r548, 64;
	add.s32 	%r547, %r547, 64;
	add.s32 	%r546, %r546, 64;
	add.s32 	%r545, %r545, 64;
	add.s32 	%r544, %r544, 64;
	@%p48 bra 	$L__BB0_11;
$L__BB0_21:
	ld.param.u32 	%r508, [_Z12tensorMatMulPK6__halfS1_Pfiii_param_4];
	ld.param.u32 	%r490, [_Z12tensorMatMulPK6__halfS1_Pfiii_param_3];
	ld.param.u64 	%rd121, [_Z12tensorMatMulPK6__halfS1_Pfiii_param_2];
	cvta.to.global.u64 	%rd3, %rd121;
	mov.u32 	%r469, %tid.x;
	shr.u32 	%r470, %r469, 1;
	and.b32  	%r471, %r470, 480;
	shl.b32 	%r472, %r469, 1;
	and.b32  	%r473, %r472, 64;
	mov.u32 	%r474, %ctaid.y;
	shl.b32 	%r475, %r474, 7;
	add.s32 	%r57, %r471, %r475;
	mov.u32 	%r476, %ctaid.x;
	shl.b32 	%r477, %r476, 7;
	or.b32  	%r478, %r473, %r477;
	setp.ge.s32 	%p49, %r57, %r490;
	mul.lo.s32 	%r59, %r57, %r508;
	setp.ge.s32 	%p50, %r478, %r508;
	or.pred  	%p51, %p49, %p50;
	@%p51 bra 	$L__BB0_23;
	ld.param.u32 	%r509, [_Z12tensorMatMulPK6__halfS1_Pfiii_param_4];
	add.s32 	%r479, %r478, %r59;
	mul.wide.s32 	%rd89, %r479, 4;
	add.s64 	%rd90, %rd3, %rd89;
	wmma.store.d.sync.aligned.row.m16n16k16.global.f32 	[%rd90], {%f466, %f465, %f464, %f463, %f462, %f461, %f460, %f459}, %r509;
$L__BB0_23:
	ld.param.u32 	%r510, [_Z12tensorMatMulPK6__halfS1_Pfiii_param_4];
	ld.param.u32 	%r491, [_Z12tensorMatMulPK6__halfS1_Pfiii_param_3];
	setp.ge.s32 	%p52, %r57, %r491;
	add.s32 	%r60, %r478, 16;
	setp.ge.s32 	%p53, %r60, %r510;
	cvt.s64.s32 	%rd91, %r59;
	cvt.s64.s32 	%rd4, %r478;
	add.s64 	%rd92, %rd4, %rd91;
	shl.b64 	%rd93, %rd92, 2;
	add.s64 	%rd5, %rd3, %rd93;
	or.pred  	%p54, %p52, %p53;
	@%p54 bra 	$L__BB0_25;
	ld.param.u32 	%r511, [_Z12tensorMatMulPK6__halfS1_Pfiii_param_4];
	add.s64 	%rd94, %rd5, 64;
	wmma.store.d.sync.aligned.row.m16n16k16.global.f32 	[%rd94], {%f458, %f457, %f456, %f455, %f454, %f453, %f452, %f451}, %r511;
$L__BB0_25:
	ld.param.u32 	%r512, [_Z12tensorMatMulPK6__halfS1_Pfiii_param_4];
	ld.param.u32 	%r492, [_Z12tensorMatMulPK6__halfS1_Pfiii_param_3];
	setp.ge.s32 	%p55, %r57, %r492;
	add.s32 	%r61, %r478, 32;
	setp.ge.s32 	%p56, %r61, %r512;
	or.pred  	%p57, %p55, %p56;
	@%p57 bra 	$L__BB0_27;
	ld.param.u32 	%r513, [_Z12tensorMatMulPK6__halfS1_Pfiii_param_4];
	add.s64 	%rd95, %rd5, 128;
	wmma.store.d.sync.aligned.row.m16n16k16.global.f32 	[%rd95], {%f467, %f468, %f469, %f470, %f471, %f472, %f473, %f474}, %r513;
$L__BB0_27:
	ld.param.u32 	%r514, [_Z12tensorMatMulPK6__halfS1_Pfiii_param_4];
	ld.param.u32 	%r493, [_Z12tensorMatMulPK6__halfS1_Pfiii_param_3];
	setp.ge.s32 	%p58, %r57, %r493;
	add.s32 	%r62, %r478, 48;
	setp.ge.s32 	%p59, %r62, %r514;
	or.pred  	%p60, %p58, %p59;
	@%p60 bra 	$L__BB0_29;
	ld.param.u32 	%r515, [_Z12tensorMatMulPK6__halfS1_Pfiii_param_4];
	add.s64 	%rd96, %rd5, 192;
	wmma.store.d.sync.aligned.row.m16n16k16.global.f32 	[%rd96], {%f475, %f476, %f477, %f478, %f479, %f480, %f481, %f482}, %r515;
$L__BB0_29:
	ld.param.u32 	%r516, [_Z12tensorMatMulPK6__halfS1_Pfiii_param_4];
	ld.param.u32 	%r494, [_Z12tensorMatMulPK6__halfS1_Pfiii_param_3];
	setp.ge.s32 	%p61, %r478, %r516;
	add.s32 	%r63, %r57, 16;
	setp.ge.s32 	%p62, %r63, %r494;
	shl.b32 	%r480, %r516, 4;
	add.s32 	%r64, %r59, %r480;
	or.pred  	%p63, %p62, %p61;
	@%p63 bra 	$L__BB0_31;
	ld.param.u32 	%r517, [_Z12tensorMatMulPK6__halfS1_Pfiii_param_4];
	add.s32 	%r481, %r478, %r64;
	mul.wide.s32 	%rd97, %r481, 4;
	add.s64 	%rd98, %rd3, %rd97;
	wmma.store.d.sync.aligned.row.m16n16k16.global.f32 	[%rd98], {%f483, %f484, %f485, %f486, %f487, %f488, %f489, %f490}, %r517;
$L__BB0_31:
	ld.param.u32 	%r518, [_Z12tensorMatMulPK6__halfS1_Pfiii_param_4];
	ld.param.u32 	%r495, [_Z12tensorMatMulPK6__halfS1_Pfiii_param_3];
	setp.ge.s32 	%p64, %r63, %r495;
	setp.ge.s32 	%p65, %r60, %r518;
	cvt.s64.s32 	%rd99, %r64;
	add.s64 	%rd100, %rd4, %rd99;
	shl.b64 	%rd101, %rd100, 2;
	add.s64 	%rd6, %rd3, %rd101;
	or.pred  	%p66, %p64, %p65;
	@%p66 bra 	$L__BB0_33;
	ld.param.u32 	%r519, [_Z12tensorMatMulPK6__halfS1_Pfiii_param_4];
	add.s64 	%rd102, %rd6, 64;
	wmma.store.d.sync.aligned.row.m16n16k16.global.f32 	[%rd102], {%f491, %f492, %f493, %f494, %f495, %f496, %f497, %f498}, %r519;
$L__BB0_33:
	ld.param.u32 	%r520, [_Z12tensorMatMulPK6__halfS1_Pfiii_param_4];
	ld.param.u32 	%r496, [_Z12tensorMatMulPK6__halfS1_Pfiii_param_3];
	setp.ge.s32 	%p67, %r63, %r496;
	setp.ge.s32 	%p68, %r61, %r520;
	or.pred  	%p69, %p67, %p68;
	@%p69 bra 	$L__BB0_35;
	ld.param.u32 	%r521, [_Z12tensorMatMulPK6__halfS1_Pfiii_param_4];
	add.s64 	%rd103, %rd6, 128;
	wmma.store.d.sync.aligned.row.m16n16k16.global.f32 	[%rd103], {%f499, %f500, %f501, %f502, %f503, %f504, %f505, %f506}, %r521;
$L__BB0_35:
	ld.param.u32 	%r522, [_Z12tensorMatMulPK6__halfS1_Pfiii_param_4];
	ld.param.u32 	%r497, [_Z12tensorMatMulPK6__halfS1_Pfiii_param_3];
	setp.ge.s32 	%p70, %r63, %r497;
	setp.ge.s32 	%p71, %r62, %r522;
	or.pred  	%p72, %p70, %p71;
	@%p72 bra 	$L__BB0_37;
	ld.param.u32 	%r523, [_Z12tensorMatMulPK6__halfS1_Pfiii_param_4];
	add.s64 	%rd104, %rd6, 192;
	wmma.store.d.sync.aligned.row.m16n16k16.global.f32 	[%rd104], {%f507, %f508, %f509, %f510, %f511, %f512, %f513, %f514}, %r523;
$L__BB0_37:
	ret;

}


// ===== COMPILED SASS (sm_100) =====

	.target	sm_100

	.elftype	@"ET_EXEC"


//--------------------- .note.nv.tkinfo           --------------------------
	.section	.note.nv.tkinfo,"",@"SHT_NOTE"
	.sectionflags	@"SHF_NOTE_NV_TKINFO"
	.tkinfo
        /*0018*/ 	.word	0x00000002
        /*0030*/ 	.string	""
        /*0030*/ 	.string	"ptxas"
        /*0030*/ 	.string	"Cuda compilation tools, release 13.0, V13.0.88"
        /*0030*/ 	.string	"Build cuda_13.0.r13.0/compiler.36424714_0"
        /*0030*/ 	.string	"-arch sm_100 -m 64 "



//--------------------- .note.nv.cuinfo           --------------------------
	.section	.note.nv.cuinfo,"",@"SHT_NOTE"
	.sectionflags	@"SHF_NOTE_NV_CUINFO"
        /*0018*/ 	.short	0x0002
        /*001a*/ 	.short	0x0064
        /*001c*/ 	.short	0x0082
	.zero		2


//--------------------- .nv.info                  --------------------------
	.section	.nv.info,"",@"SHT_CUDA_INFO"
	.align	4


	//----- nvinfo : EIATTR_REGCOUNT
	.align		4
        /*0000*/ 	.byte	0x04, 0x2f
        /*0002*/ 	.short	(.L_1 - .L_0)
	.align		4
.L_0:
        /*0004*/ 	.word	index@(_Z12tensorMatMulPK6__halfS1_Pfiii)
        /*0008*/ 	.word	0x0000007f


	//----- nvinfo : EIATTR_FRAME_SIZE
	.align		4
.L_1:
        /*000c*/ 	.byte	0x04, 0x11
        /*000e*/ 	.short	(.L_3 - .L_2)
	.align		4
.L_2:
        /*0010*/ 	.word	index@(_Z12tensorMatMulPK6__halfS1_Pfiii)
        /*0014*/ 	.word	0x00000020


	//----- nvinfo : EIATTR_MIN_STACK_SIZE
	.align		4
.L_3:
        /*0018*/ 	.byte	0x04, 0x12
        /*001a*/ 	.short	(.L_5 - .L_4)
	.align		4
.L_4:
        /*001c*/ 	.word	index@(_Z12tensorMatMulPK6__halfS1_Pfiii)
        /*0020*/ 	.word	0x00000020
.L_5:


//--------------------- .nv.compat                --------------------------
	.section	.nv.compat,"",@"SHT_CUDA_COMPAT_INFO"
	.align	4
        /*0000*/ 	.byte	0x02, 0x09, 0x00, 0x00, 0x02, 0x02, 0x01, 0x00, 0x02, 0x05, 0x05, 0x00, 0x03, 0x07, 0x01, 0x01
        /*0010*/ 	.byte	0x02, 0x03, 0x00, 0x00, 0x02, 0x06, 0x01, 0x00, 0x04, 0x0b, 0x08, 0x00, 0x09, 0x00, 0x00, 0x00
        /*0020*/ 	.byte	0x00, 0x00, 0x00, 0x00


//--------------------- .nv.info._Z12tensorMatMulPK6__halfS1_Pfiii --------------------------
	.section	.nv.info._Z12tensorMatMulPK6__halfS1_Pfiii,"",@"SHT_CUDA_INFO"
	.sectionflags	@""
	.align	4


	//----- nvinfo : EIATTR_CUDA_API_VERSION
	.align		4
        /*0000*/ 	.byte	0x04, 0x37
        /*0002*/ 	.short	(.L_7 - .L_6)
.L_6:
        /*0004*/ 	.word	0x00000082


	//----- nvinfo : EIATTR_KPARAM_INFO
	.align		4
.L_7:
        /*0008*/ 	.byte	0x04, 0x17
        /*000a*/ 	.short	(.L_9 - .L_8)
.L_8:
        /*000c*/ 	.word	0x00000000
        /*0010*/ 	.short	0x0005
        /*0012*/ 	.short	0x0020
        /*0014*/ 	.byte	0x00, 0xf0, 0x11, 0x00


	//----- nvinfo : EIATTR_KPARAM_INFO
	.align		4
.L_9:
        /*0018*/ 	.byte	0x04, 0x17
        /*001a*/ 	.short	(.L_11 - .L_10)
.L_10:
        /*001c*/ 	.word	0x00000000
        /*0020*/ 	.short	0x0004
        /*0022*/ 	.short	0x001c
        /*0024*/ 	.byte	0x00, 0xf0, 0x11, 0x00


	//----- nvinfo : EIATTR_KPARAM_INFO
	.align		4
.L_11:
        /*0028*/ 	.byte	0x04, 0x17
        /*002a*/ 	.short	(.L_13 - .L_12)
.L_12:
        /*002c*/ 	.word	0x00000000
        /*0030*/ 	.short	0x0003
        /*0032*/ 	.short	0x0018
        /*0034*/ 	.byte	0x00, 0xf0, 0x11, 0x00


	//----- nvinfo : EIATTR_KPARAM_INFO
	.align		4
.L_13:
        /*0038*/ 	.byte	0x04, 0x17
        /*003a*/ 	.short	(.L_15 - .L_14)
.L_14:
        /*003c*/ 	.word	0x00000000
        /*0040*/ 	.short	0x0002
        /*0042*/ 	.short	0x0010
        /*0044*/ 	.byte	0x00, 0xf5, 0x21, 0x00


	//----- nvinfo : EIATTR_KPARAM_INFO
	.align		4
.L_15:
        /*0048*/ 	.byte	0x04, 0x17
        /*004a*/ 	.short	(.L_17 - .L_16)
.L_16:
        /*004c*/ 	.word	0x00000000
        /*0050*/ 	.short	0x0001
        /*0052*/ 	.short	0x0008
        /*0054*/ 	.byte	0x00, 0xf5, 0x21, 0x00


	//----- nvinfo : EIATTR_KPARAM_INFO
	.align		4
.L_17:
        /*0058*/ 	.byte	0x04, 0x17
        /*005a*/ 	.short	(.L_19 - .L_18)
.L_18:
        /*005c*/ 	.word	0x00000000
        /*0060*/ 	.short	0x0000
        /*0062*/ 	.short	0x0000
        /*0064*/ 	.byte	0x00, 0xf5, 0x21, 0x00


	//----- nvinfo : EIATTR_SPARSE_MMA_MASK
	.align		4
.L_19:
        /*0068*/ 	.byte	0x03, 0x50
        /*006a*/ 	.short	0x0000


	//----- nvinfo : EIATTR_WMMA_USED
	.align		4
        /*006c*/ 	.byte	0x01, 0x2b
	.zero		2


	//----- nvinfo : EIATTR_MAXREG_COUNT
	.align		4
        /*0070*/ 	.byte	0x03, 0x1b
        /*0072*/ 	.short	0x00ff


	//----- nvinfo : EIATTR_NUM_BARRIERS
	.align		4
        /*0074*/ 	.byte	0x02, 0x4c
        /*0076*/ 	.byte	0x01
	.zero		1


	//----- nvinfo : EIATTR_MERCURY_ISA_VERSION
	.align		4
        /*0078*/ 	.byte	0x03, 0x5f
        /*007a*/ 	.short	0x0101


	//----- nvinfo : EIATTR_VRC_CTA_INIT_COUNT
	.align		4
        /*007c*/ 	.byte	0x02, 0x4a
	.zero		1
	.zero		1


	//----- nvinfo : EIATTR_EXIT_INSTR_OFFSETS
	.align		4
        /*0080*/ 	.byte	0x04, 0x1c
        /*0082*/ 	.short	(.L_21 - .L_20)


	//   ....[0]....
.L_20:
        /*0084*/ 	.word	0x000030e0


	//   ....[1]....
        /*0088*/ 	.word	0x000031d0


	//----- nvinfo : EIATTR_CRS_STACK_SIZE
	.align		4
.L_21:
        /*008c*/ 	.byte	0x04, 0x1e
        /*008e*/ 	.short	(.L_23 - .L_22)
.L_22:
        /*0090*/ 	.word	0x00000000


	//----- nvinfo : EIATTR_CBANK_PARAM_SIZE
	.align		4
.L_23:
        /*0094*/ 	.byte	0x03, 0x19
        /*0096*/ 	.short	0x0024


	//----- nvinfo : EIATTR_PARAM_CBANK
	.align		4
        /*0098*/ 	.byte	0x04, 0x0a
        /*009a*/ 	.short	(.L_25 - .L_24)
	.align		4
.L_24:
        /*009c*/ 	.word	index@(.nv.constant0._Z12tensorMatMulPK6__halfS1_Pfiii)
        /*00a0*/ 	.short	0x0380
        /*00a2*/ 	.short	0x0024


	//----- nvinfo : EIATTR_SW_WAR
	.align		4
.L_25:
        /*00a4*/ 	.byte	0x04, 0x36
        /*00a6*/ 	.short	(.L_27 - .L_26)
.L_26:
        /*00a8*/ 	.word	0x00000008
.L_27:


//--------------------- .nv.callgraph             --------------------------
	.section	.nv.callgraph,"",@"SHT_CUDA_CALLGRAPH"
	.align	4
	.sectionentsize	8
	.align		4
        /*0000*/ 	.word	0x00000000
	.align		4
        /*0004*/ 	.word	0xffffffff
	.align		4
        /*0008*/ 	.word	0x00000000
	.align		4
        /*000c*/ 	.word	0xfffffffe
	.align		4
        /*0010*/ 	.word	0x00000000
	.align		4
        /*0014*/ 	.word	0xfffffffd
	.align		4
        /*0018*/ 	.word	0x00000000
	.align		4
        /*001c*/ 	.word	0xfffffffc


//--------------------- .text._Z12tensorMatMulPK6__halfS1_Pfiii --------------------------
	.section	.text._Z12tensorMatMulPK6__halfS1_Pfiii,"ax",@progbits
	.align	128
        .global         _Z12tensorMatMulPK6__halfS1_Pfiii
        .type           _Z12tensorMatMulPK6__halfS1_Pfiii,@function
        .size           _Z12tensorMatMulPK6__halfS1_Pfiii,(.L_x_18 - _Z12tensorMatMulPK6__halfS1_Pfiii)
        .other          _Z12tensorMatMulPK6__halfS1_Pfiii,@"STO_CUDA_ENTRY STV_DEFAULT"
_Z12tensorMatMulPK6__halfS1_Pfiii:
.text._Z12tensorMatMulPK6__halfS1_Pfiii:
[----:B------:R-:W1:Y:S01]  /*0000*/  LDC R1, c[0x0][0x37c] ;  /* 0x0000df00ff017b82 */ /* 0x000e620000000800 */
[----:B------:R-:W2:Y:S01]  /*0010*/  S2R R3, SR_CgaCtaId ;  /* 0x0000000000037919 */ /* 0x000ea20000008800 */
[----:B------:R-:W-:Y:S01]  /*0020*/  MOV R0, 0x400 ;  /* 0x0000040000007802 */ /* 0x000fe20000000f00 */
[----:B-1----:R-:W-:Y:S01]  /*0030*/  VIADD R1, R1, 0xffffffe0 ;  /* 0xffffffe001017836 */ /* 0x002fe20000000000 */
[----:B------:R-:W1:Y:S01]  /*0040*/  LDCU UR8, c[0x0][0x3a0] ;  /* 0x00007400ff0877ac */ /* 0x000e620008000800 */
[----:B------:R-:W3:Y:S03]  /*0050*/  S2R R7, SR_SWINHI ;  /* 0x0000000000077919 */ /* 0x000ee60000002f00 */
[----:B------:R-:W4:Y:S01]  /*0060*/  S2UR UR4, SR_CTAID.Y ;  /* 0x00000000000479c3 */ /* 0x000f220000002600 */
[----:B------:R-:W2:Y:S01]  /*0070*/  LDCU.64 UR6, c[0x0][0x358] ;  /* 0x00006b00ff0677ac */ /* 0x000ea20008000a00 */
[----:B------:R-:W3:Y:S06]  /*0080*/  S2R R94, SR_TID.X ;  /* 0x00000000005e7919 */ /* 0x000eec0000002100 */
[----:B------:R-:W5:Y:S01]  /*0090*/  S2UR UR5, SR_CTAID.X ;  /* 0x00000000000579c3 */ /* 0x000f620000002500 */
[----:B-1----:R-:W-:-:S02]  /*00a0*/  UISETP.GE.AND UP0, UPT, UR8, 0x1, UPT ;  /* 0x000000010800788c */ /* 0x002fc4000bf06270 */
[----:B----4-:R-:W-:Y:S01]  /*00b0*/  USHF.L.U32 UR4, UR4, 0x7, URZ ;  /* 0x0000000704047899 */ /* 0x010fe200080006ff */
[----:B--2---:R-:W-:-:S04]  /*00c0*/  LEA R10, R3, R0, 0x18 ;  /* 0x00000000030a7211 */ /* 0x004fc800078ec0ff */
[----:B------:R-:W-:Y:S02]  /*00d0*/  MOV R4, R10 ;  /* 0x0000000a00047202 */ /* 0x000fe40000000f00 */
[----:B---3--:R-:W-:Y:S01]  /*00e0*/  MOV R5, R7 ;  /* 0x0000000700057202 */ /* 0x008fe20000000f00 */
[----:B-----5:R-:W-:Y:S01]  /*00f0*/  USHF.L.U32 UR5, UR5, 0x7, URZ ;  /* 0x0000000705057899 */ /* 0x020fe200080006ff */
[C---:B------:R-:W-:Y:S02]  /*0100*/  IADD3 R6, P0, PT, R4.reuse, 0x4800, RZ ;  /* 0x0000480004067810 */ /* 0x040fe40007f1e0ff */
[C---:B------:R-:W-:Y:S02]  /*0110*/  IADD3 R0, P2, PT, R4.reuse, 0x9000, RZ ;  /* 0x0000900004007810 */ /* 0x040fe40007f5e0ff */
[----:B------:R-:W-:Y:S01]  /*0120*/  IADD3 R2, P1, PT, R4, 0xd400, RZ ;  /* 0x0000d40004027810 */ /* 0x000fe20007f3e0ff */
[--C-:B------:R-:W-:Y:S02]  /*0130*/  IMAD.X R7, RZ, RZ, R5.reuse, P0 ;  /* 0x000000ffff077224 */ /* 0x100fe400000e0605 */
[----:B------:R-:W-:-:S02]  /*0140*/  IMAD.X R3, RZ, RZ, R5, P2 ;  /* 0x000000ffff037224 */ /* 0x000fc400010e0605 */
[----:B------:R-:W-:Y:S01]  /*0150*/  IMAD.X R9, RZ, RZ, R5, P1 ;  /* 0x000000ffff097224 */ /* 0x000fe200008e0605 */
[----:B------:R1:W-:Y:S02]  /*0160*/  STL.128 [R1], R4 ;  /* 0x0000000401007387 */ /* 0x0003e40000100c00 */
[----:B-1----:R-:W-:Y:S02]  /*0170*/  IMAD.MOV.U32 R4, RZ, RZ, R0 ;  /* 0x000000ffff047224 */ /* 0x002fe400078e0000 */
[----:B------:R-:W-:Y:S02]  /*0180*/  IMAD.MOV.U32 R5, RZ, RZ, R3 ;  /* 0x000000ffff057224 */ /* 0x000fe400078e0003 */
[----:B------:R-:W-:Y:S02]  /*0190*/  IMAD.MOV.U32 R6, RZ, RZ, R2 ;  /* 0x000000ffff067224 */ /* 0x000fe400078e0002 */
[----:B------:R-:W-:Y:S02]  /*01a0*/  IMAD.MOV.U32 R7, RZ, RZ, R9 ;  /* 0x000000ffff077224 */ /* 0x000fe400078e0009 */
[----:B------:R-:W-:-:S03]  /*01b0*/  VIADD R0, R1, 0x10 ;  /* 0x0000001001007836 */ /* 0x000fc60000000000 */
[----:B------:R1:W-:Y:S01]  /*01c0*/  STL.128 [R1+0x10], R4 ;  /* 0x0000100401007387 */ /* 0x0003e20000100c00 */
[----:B------:R-:W-:Y:S05]  /*01d0*/  BRA.U !UP0, `(.L_x_0) ;  /* 0x0000000908047547 */ /* 0x000fea000b800000 */
[----:B------:R-:W2:Y:S01]  /*01e0*/  LDCU UR10, c[0x0][0x39c] ;  /* 0x00007380ff0a77ac */ /* 0x000ea20008000800 */
[----:B------:R-:W-:Y:S01]  /*01f0*/  IMAD.SHL.U32 R2, R94, 0x8, RZ ;  /* 0x000000085e027824 */ /* 0x000fe200078e00ff */
[--C-:B-1----:R-:W-:Y:S01]  /*0200*/  SHF.R.U32.HI R4, RZ, 0x3, R94.reuse ;  /* 0x00000003ff047819 */ /* 0x102fe2000001165e */
[----:B------:R-:W1:Y:S01]  /*0210*/  LDC.64 R6, c[0x0][0x380] ;  /* 0x0000e000ff067b82 */ /* 0x000e620000000a00 */
[----:B------:R-:W3:Y:S01]  /*0220*/  LDCU UR9, c[0x0][0x398] ;  /* 0x00007300ff0977ac */ /* 0x000ee20008000800 */
[----:B------:R-:W-:Y:S01]  /*0230*/  SHF.R.U32.HI R14, RZ, 0x4, R94 ;  /* 0x00000004ff0e7819 */ /* 0x000fe2000001165e */
[----:B------:R-:W-:Y:S01]  /*0240*/  BSSY.RECONVERGENT B0, `(.L_x_1) ;  /* 0x0000048000007945 */ /* 0x000fe20003800200 */
[----:B------:R-:W-:Y:S01]  /*0250*/  LOP3.LUT R17, R2, 0x78, RZ, 0xc0, !PT ;  /* 0x0000007802117812 */ /* 0x000fe200078ec0ff */
[----:B------:R-:W-:Y:S01]  /*0260*/  VIADD R8, R4, UR4 ;  /* 0x0000000404087c36 */ /* 0x000fe20008000000 */
[----:B------:R-:W-:Y:S02]  /*0270*/  LOP3.LUT R11, R2, 0x38, RZ, 0xc0, !PT ;  /* 0x00000038020b7812 */ /* 0x000fe400078ec0ff */
[----:B------:R-:W4:Y:S01]  /*0280*/  LDC.64 R2, c[0x0][0x388] ;  /* 0x0000e200ff027b82 */ /* 0x000f220000000a00 */
[----:B------:R-:W-:Y:S01]  /*0290*/  VIADD R19, R17, UR5 ;  /* 0x0000000511137c36 */ /* 0x000fe20008000000 */
[----:B------:R-:W-:Y:S01]  /*02a0*/  ISETP.GE.U32.AND P1, PT, R11, UR8, PT ;  /* 0x000000080b007c0c */ /* 0x000fe2000bf26070 */
[----:B------:R-:W-:-:S03]  /*02b0*/  IMAD R15, R14, 0x88, R17 ;  /* 0x000000880e0f7824 */ /* 0x000fc600078e0211 */
[----:B------:R-:W-:Y:S01]  /*02c0*/  SEL R12, RZ, 0x10, P1 ;  /* 0x00000010ff0c7807 */ /* 0x000fe20000800000 */
[C---:B--2---:R-:W-:Y:S01]  /*02d0*/  IMAD R21, R14.reuse, UR10, R19 ;  /* 0x0000000a0e157c24 */ /* 0x044fe2000f8e0213 */
[----:B------:R-:W-:Y:S01]  /*02e0*/  ISETP.GE.AND P2, PT, R19, UR10, PT ;  /* 0x0000000a13007c0c */ /* 0x000fe2000bf46270 */
[----:B------:R-:W-:Y:S01]  /*02f0*/  IMAD R23, R15, 0x2, R10 ;  /* 0x000000020f177824 */ /* 0x000fe200078e020a */
[----:B------:R-:W-:Y:S02]  /*0300*/  ISETP.GE.U32.AND P1, PT, R14, UR8, PT ;  /* 0x000000080e007c0c */ /* 0x000fe4000bf26070 */
[----:B---3--:R-:W-:Y:S02]  /*0310*/  ISETP.GE.AND P0, PT, R8, UR9, PT ;  /* 0x0000000908007c0c */ /* 0x008fe4000bf06270 */
[----:B------:R-:W-:Y:S02]  /*0320*/  SEL R20, RZ, 0x10, P2 ;  /* 0x00000010ff147807 */ /* 0x000fe40001000000 */
[----:B------:R-:W-:-:S02]  /*0330*/  SEL R5, R12, RZ, !P0 ;  /* 0x000000ff0c057207 */ /* 0x000fc40004000000 */
[----:B------:R-:W-:Y:S02]  /*0340*/  SEL R9, R20, RZ, !P1 ;  /* 0x000000ff14097207 */ /* 0x000fe40004800000 */
[----:B------:R-:W-:Y:S01]  /*0350*/  ISETP.NE.U32.AND P2, PT, R5, RZ, PT ;  /* 0x000000ff0500720c */ /* 0x000fe20003f45070 */
[--C-:B------:R-:W-:Y:S01]  /*0360*/  IMAD R5, R4, 0x48, R11.reuse ;  /* 0x0000004804057824 */ /* 0x100fe200078e020b */
[----:B------:R-:W-:Y:S01]  /*0370*/  ISETP.NE.U32.AND P0, PT, R9, RZ, PT ;  /* 0x000000ff0900720c */ /* 0x000fe20003f05070 */
[----:B------:R-:W-:Y:S01]  /*0380*/  IMAD R9, R8, UR8, R11 ;  /* 0x0000000808097c24 */ /* 0x000fe2000f8e020b */
[----:B------:R-:W-:Y:S01]  /*0390*/  ISETP.GT.U32.AND P1, PT, R94, 0x2ff, PT ;  /* 0x000002ff5e00780c */ /* 0x000fe20003f24070 */
[----:B------:R-:W-:Y:S02]  /*03a0*/  IMAD R13, R5, 0x2, R10 ;  /* 0x00000002050d7824 */ /* 0x000fe400078e020a */
[----:B-1----:R-:W-:-:S04]  /*03b0*/  IMAD.WIDE R4, R9, 0x2, R6 ;  /* 0x0000000209047825 */ /* 0x002fc800078e0206 */
[----:B----4-:R-:W-:Y:S02]  /*03c0*/  IMAD.WIDE R8, R21, 0x2, R2 ;  /* 0x0000000215087825 */ /* 0x010fe400078e0202 */
[----:B------:R-:W-:Y:S01]  /*03d0*/  @!PT LDS RZ, [RZ] ;  /* 0x00000000fffff984 */ /* 0x000fe20000000800 */
[----:B------:R-:W-:Y:S01]  /*03e0*/  @!PT LDS RZ, [RZ] ;  /* 0x00000000fffff984 */ /* 0x000fe20000000800 */
[----:B------:R-:W-:Y:S01]  /*03f0*/  @!PT LDS RZ, [RZ] ;  /* 0x00000000fffff984 */ /* 0x000fe20000000800 */
[----:B------:R1:W-:Y:S04]  /*0400*/  LDGSTS.E.BYPASS.128 [R13], desc[UR6][R4.64], P2 ;  /* 0x00000000040d7fae */ /* 0x0003e80009181806 */
[----:B------:R-:W-:Y:S05]  /*0410*/  @P1 BRA `(.L_x_2) ;  /* 0x0000000000a81947 */ /* 0x000fea0003800000 */
[----:B-1----:R-:W-:-:S05]  /*0420*/  VIADD R4, R94, 0x100 ;  /* 0x000001005e047836 */ /* 0x002fca0000000000 */
[----:B------:R-:W-:-:S05]  /*0430*/  SHF.R.U32.HI R4, RZ, 0x3, R4 ;  /* 0x00000003ff047819 */ /* 0x000fca0000011604 */
[----:B------:R-:W-:-:S04]  /*0440*/  VIADD R14, R4, UR4 ;  /* 0x00000004040e7c36 */ /* 0x000fc80008000000 */
[C---:B------:R-:W-:Y:S01]  /*0450*/  IMAD R13, R14.reuse, UR8, R11 ;  /* 0x000000080e0d7c24 */ /* 0x040fe2000f8e020b */
[----:B------:R-:W-:-:S04]  /*0460*/  ISETP.GE.AND P2, PT, R14, UR9, PT ;  /* 0x000000090e007c0c */ /* 0x000fc8000bf46270 */
[----:B------:R-:W-:-:S04]  /*0470*/  SEL R5, R12, RZ, !P2 ;  /* 0x000000ff0c057207 */ /* 0x000fc80005000000 */
[----:B------:R-:W-:Y:S01]  /*0480*/  ISETP.NE.U32.AND P2, PT, R5, RZ, PT ;  /* 0x000000ff0500720c */ /* 0x000fe20003f45070 */
[----:B------:R-:W-:-:S04]  /*0490*/  IMAD R5, R4, 0x48, R11 ;  /* 0x0000004804057824 */ /* 0x000fc800078e020b */
[----:B------:R-:W-:Y:S02]  /*04a0*/  IMAD R15, R5, 0x2, R10 ;  /* 0x00000002050f7824 */ /* 0x000fe400078e020a */
[----:B------:R-:W-:-:S06]  /*04b0*/  IMAD.WIDE R4, R13, 0x2, R6 ;  /* 0x000000020d047825 */ /* 0x000fcc00078e0206 */
[----:B------:R-:W-:Y:S01]  /*04c0*/  @!PT LDS RZ, [RZ] ;  /* 0x00000000fffff984 */ /* 0x000fe20000000800 */
[----:B------:R-:W-:Y:S01]  /*04d0*/  @!PT LDS RZ, [RZ] ;  /* 0x00000000fffff984 */ /* 0x000fe20000000800 */
[----:B------:R-:W-:Y:S01]  /*04e0*/  @!PT LDS RZ, [RZ] ;  /* 0x00000000fffff984 */ /* 0x000fe20000000800 */
[----:B------:R2:W-:Y:S01]  /*04f0*/  LDGSTS.E.BYPASS.128 [R15], desc[UR6][R4.64], P2 ;  /* 0x00000000040f7fae */ /* 0x0005e20009181806 */
[----:B------:R-:W-:-:S13]  /*0500*/  ISETP.GT.U32.AND P2, PT, R94, 0x1ff, PT ;  /* 0x000001ff5e00780c */ /* 0x000fda0003f44070 */
[----:B--2---:R-:W-:Y:S05]  /*0510*/  @P2 BRA `(.L_x_2) ;  /* 0x0000000000682947 */ /* 0x004fea0003800000 */
[C---:B------:R-:W-:Y:S01]  /*0520*/  ISETP.GT.U32.AND P4, PT, R94.reuse, 0xff, PT ;  /* 0x000000ff5e00780c */ /* 0x040fe20003f84070 */
[----:B------:R-:W-:-:S05]  /*0530*/  VIADD R4, R94, 0x200 ;  /* 0x000002005e047836 */ /* 0x000fca0000000000 */
[----:B------:R-:W-:-:S05]  /*0540*/  SHF.R.U32.HI R4, RZ, 0x3, R4 ;  /* 0x00000003ff047819 */ /* 0x000fca0000011604 */
[----:B------:R-:W-:Y:S02]  /*0550*/  VIADD R14, R4, UR4 ;  /* 0x00000004040e7c36 */ /* 0x000fe40008000000 */
[----:B------:R-:W-:Y:S02]  /*0560*/  @!P4 VIADD R5, R94, 0x300 ;  /* 0x000003005e05c836 */ /* 0x000fe40000000000 */
[----:B------:R-:W-:Y:S01]  /*0570*/  IMAD R13, R4, 0x48, R11 ;  /* 0x00000048040d7824 */ /* 0x000fe200078e020b */
[----:B------:R-:W-:Y:S02]  /*0580*/  ISETP.GE.AND P2, PT, R14, UR9, PT ;  /* 0x000000090e007c0c */ /* 0x000fe4000bf46270 */
[----:B------:R-:W-:Y:S01]  /*0590*/  @!P4 SHF.R.U32.HI R16, RZ, 0x3, R5 ;  /* 0x00000003ff10c819 */ /* 0x000fe20000011605 */
[----:B------:R-:W-:Y:S01]  /*05a0*/  IMAD R13, R13, 0x2, R10 ;  /* 0x000000020d0d7824 */ /* 0x000fe200078e020a */
[----:B------:R-:W-:-:S03]  /*05b0*/  SEL R5, R12, RZ, !P2 ;  /* 0x000000ff0c057207 */ /* 0x000fc60005000000 */
[----:B------:R-:W-:Y:S01]  /*05c0*/  @!P4 VIADD R18, R16, UR4 ;  /* 0x000000041012cc36 */ /* 0x000fe20008000000 */
[----:B------:R-:W-:Y:S01]  /*05d0*/  ISETP.NE.U32.AND P2, PT, R5, RZ, PT ;  /* 0x000000ff0500720c */ /* 0x000fe20003f45070 */
[--C-:B------:R-:W-:Y:S02]  /*05e0*/  IMAD R5, R14, UR8, R11.reuse ;  /* 0x000000080e057c24 */ /* 0x100fe4000f8e020b */
[C-C-:B------:R-:W-:Y:S01]  /*05f0*/  @!P4 IMAD R15, R18.reuse, UR8, R11.reuse ;  /* 0x00000008120fcc24 */ /* 0x140fe2000f8e020b */
[----:B------:R-:W-:Y:S01]  /*0600*/  @!P4 ISETP.GE.AND P3, PT, R18, UR9, PT ;  /* 0x000000091200cc0c */ /* 0x000fe2000bf66270 */
[----:B------:R-:W-:Y:S02]  /*0610*/  @!P4 IMAD R11, R16, 0x48, R11 ;  /* 0x00000048100bc824 */ /* 0x000fe400078e020b */
[----:B------:R-:W-:Y:S01]  /*0620*/  IMAD.WIDE R4, R5, 0x2, R6 ;  /* 0x0000000205047825 */ /* 0x000fe200078e0206 */
[----:B------:R-:W-:-:S03]  /*0630*/  @!P4 SEL R12, R12, RZ, !P3 ;  /* 0x000000ff0c0cc207 */ /* 0x000fc60005800000 */
[----:B------:R-:W-:Y:S01]  /*0640*/  @!P4 IMAD.WIDE R6, R15, 0x2, R6 ;  /* 0x000000020f06c825 */ /* 0x000fe200078e0206 */
[----:B------:R-:W-:Y:S01]  /*0650*/  @!P4 ISETP.NE.U32.AND P3, PT, R12, RZ, PT ;  /* 0x000000ff0c00c20c */ /* 0x000fe20003f65070 */
[----:B------:R-:W-:Y:S01]  /*0660*/  @!PT LDS RZ, [RZ] ;  /* 0x00000000fffff984 */ /* 0x000fe20000000800 */
[----:B------:R-:W-:Y:S01]  /*0670*/  @!PT LDS RZ, [RZ] ;  /* 0x00000000fffff984 */ /* 0x000fe20000000800 */
[----:B------:R-:W-:Y:S01]  /*0680*/  @!PT LDS RZ, [RZ] ;  /* 0x00000000fffff984 */ /* 0x000fe20000000800 */
[----:B------:R2:W-:Y:S02]  /*0690*/  LDGSTS.E.BYPASS.128 [R13], desc[UR6][R4.64], P2 ;  /* 0x00000000040d7fae */ /* 0x0005e40009181806 */
[----:B------:R-:W-:-:S10]  /*06a0*/  @!P4 IMAD R11, R11, 0x2, R10 ;  /* 0x000000020b0bc824 */ /* 0x000fd400078e020a */
[----:B------:R2:W-:Y:S02]  /*06b0*/  @!P4 LDGSTS.E.BYPASS.128 [R11], desc[UR6][R6.64], P3 ;  /* 0x00000000060bcfae */ /* 0x0005e40009981806 */
.L_x_2:
[----:B------:R-:W-:Y:S05]  /*06c0*/  BSYNC.RECONVERGENT B0 ;  /* 0x0000000000007941 */ /* 0x000fea0003800200 */
.L_x_1:
[----:B------:R-:W-:Y:S01]  /*06d0*/  @!PT LDS RZ, [RZ] ;  /* 0x00000000fffff984 */ /* 0x000fe20000000800 */
[----:B------:R-:W-:Y:S01]  /*06e0*/  @!PT LDS RZ, [RZ] ;  /* 0x00000000fffff984 */ /* 0x000fe20000000800 */
[----:B------:R-:W-:Y:S01]  /*06f0*/  @!PT LDS RZ, [RZ] ;  /* 0x00000000fffff984 */ /* 0x000fe20000000800 */
[----:B------:R3:W-:Y:S01]  /*0700*/  LDGSTS.E.BYPASS.128 [R23+0x9000], desc[UR6][R8.64], P0 ;  /* 0x0900000008177fae */ /* 0x0007e20008181806 */
[----:B------:R-:W-:Y:S04]  /*0710*/  BSSY.RECONVERGENT B0, `(.L_x_0) ;  /* 0x000002d000007945 */ /* 0x000fe80003800200 */
[----:B------:R-:W-:Y:S05]  /*0720*/  @P1 BRA `(.L_x_3) ;  /* 0x0000000000ac1947 */ /* 0x000fea0003800000 */
[----:B-12---:R-:W-:-:S05]  /*0730*/  VIADD R4, R94, 0x100 ;  /* 0x000001005e047836 */ /* 0x006fca0000000000 */
[----:B------:R-:W-:-:S04]  /*0740*/  SHF.R.U32.HI R4, RZ, 0x4, R4 ;  /* 0x00000004ff047819 */ /* 0x000fc80000011604 */
[C---:B------:R-:W-:Y:S01]  /*0750*/  ISETP.GE.U32.AND P0, PT, R4.reuse, UR8, PT ;  /* 0x0000000804007c0c */ /* 0x040fe2000bf06070 */
[----:B------:R-:W-:-:S03]  /*0760*/  IMAD R7, R4, UR10, R19 ;  /* 0x0000000a04077c24 */ /* 0x000fc6000f8e0213 */
[----:B------:R-:W-:-:S04]  /*0770*/  SEL R5, R20, RZ, !P0 ;  /* 0x000000ff14057207 */ /* 0x000fc80004000000 */
[----:B------:R-:W-:Y:S01]  /*0780*/  ISETP.NE.U32.AND P0, PT, R5, RZ, PT ;  /* 0x000000ff0500720c */ /* 0x000fe20003f05070 */
[----:B------:R-:W-:-:S04]  /*0790*/  IMAD R5, R4, 0x88, R17 ;  /* 0x0000008804057824 */ /* 0x000fc800078e0211 */
[----:B---3--:R-:W-:Y:S02]  /*07a0*/  IMAD R9, R5, 0x2, R10 ;  /* 0x0000000205097824 */ /* 0x008fe400078e020a */
[----:B------:R-:W-:-:S06]  /*07b0*/  IMAD.WIDE R4, R7, 0x2, R2 ;  /* 0x0000000207047825 */ /* 0x000fcc00078e0202 */
[----:B------:R-:W-:Y:S01]  /*07c0*/  @!PT LDS RZ, [RZ] ;  /* 0x00000000fffff984 */ /* 0x000fe20000000800 */
[----:B------:R-:W-:Y:S01]  /*07d0*/  @!PT LDS RZ, [RZ] ;  /* 0x00000000fffff984 */ /* 0x000fe20000000800 */
[----:B------:R-:W-:Y:S01]  /*07e0*/  @!PT LDS RZ, [RZ] ;  /* 0x00000000fffff984 */ /* 0x000fe20000000800 */
[----:B------:R4:W-:Y:S01]  /*07f0*/  LDGSTS.E.BYPASS.128 [R9+0x9000], desc[UR6][R4.64], P0 ;  /* 0x0900000004097fae */ /* 0x0009e20008181806 */
[----:B------:R-:W-:-:S13]  /*0800*/  ISETP.GT.U32.AND P0, PT, R94, 0x1ff, PT ;  /* 0x000001ff5e00780c */ /* 0x000fda0003f04070 */
[----:B----4-:R-:W-:Y:S05]  /*0810*/  @P0 BRA `(.L_x_3) ;  /* 0x0000000000700947 */ /* 0x010fea0003800000 */
[----:B------:R-:W-:-:S05]  /*0820*/  VIADD R4, R94, 0x200 ;  /* 0x000002005e047836 */ /* 0x000fca0000000000 */
[----:B------:R-:W-:-:S04]  /*0830*/  SHF.R.U32.HI R4, RZ, 0x4, R4 ;  /* 0x00000004ff047819 */ /* 0x000fc80000011604 */
[C---:B------:R-:W-:Y:S01]  /*0840*/  ISETP.GE.U32.AND P0, PT, R4.reuse, UR8, PT ;  /* 0x0000000804007c0c */ /* 0x040fe2000bf06070 */
[----:B------:R-:W-:-:S03]  /*0850*/  IMAD R7, R4, UR10, R19 ;  /* 0x0000000a04077c24 */ /* 0x000fc6000f8e0213 */
        /* <DEDUP_REMOVED lines=14> */
[C---:B------:R-:W-:Y:S02]  /*0940*/  IMAD R19, R4.reuse, UR10, R19 ;  /* 0x0000000a04137c24 */ /* 0x040fe4000f8e0213 */
[----:B------:R-:W-:Y:S01]  /*0950*/  IMAD R17, R4, 0x88, R17 ;  /* 0x0000008804117824 */ /* 0x000fe200078e0211 */
[----:B------:R-:W-:Y:S01]  /*0960*/  SEL R20, R20, RZ, !P0 ;  /* 0x000000ff14147207 */ /* 0x000fe20004000000 */
[----:B------:R-:W-:-:S03]  /*0970*/  IMAD.WIDE R2, R19, 0x2, R2 ;  /* 0x0000000213027825 */ /* 0x000fc600078e0202 */
[----:B------:R-:W-:Y:S01]  /*0980*/  ISETP.NE.U32.AND P0, PT, R20, RZ, PT ;  /* 0x000000ff1400720c */ /* 0x000fe20003f05070 */
[----:B------:R-:W-:-:S12]  /*0990*/  IMAD R17, R17, 0x2, R10 ;  /* 0x0000000211117824 */ /* 0x000fd800078e020a */
[----:B------:R-:W-:Y:S01]  /*09a0*/  @!PT LDS RZ, [RZ] ;  /* 0x00000000fffff984 */ /* 0x000fe20000000800 */
[----:B------:R-:W-:Y:S01]  /*09b0*/  @!PT LDS RZ, [RZ] ;  /* 0x00000000fffff984 */ /* 0x000fe20000000800 */
[----:B------:R-:W-:Y:S01]  /*09c0*/  @!PT LDS RZ, [RZ] ;  /* 0x00000000fffff984 */ /* 0x000fe20000000800 */
[----:B------:R4:W-:Y:S02]  /*09d0*/  LDGSTS.E.BYPASS.128 [R17+0x9000], desc[UR6][R2.64], P0 ;  /* 0x0900000002117fae */ /* 0x0009e40008181806 */
.L_x_3:
[----:B------:R-:W-:Y:S05]  /*09e0*/  BSYNC.RECONVERGENT B0 ;  /* 0x0000000000007941 */ /* 0x000fea0003800200 */
.L_x_0:
[----:B------:R-:W0:Y:S01]  /*09f0*/  LDGDEPBAR ;  /* 0x00000000000079af */ /* 0x000e220000000000 */
[----:B------:R-:W-:Y:S02]  /*0a00*/  CS2R R50, SRZ ;  /* 0x0000000000327805 */ /* 0x000fe4000001ff00 */
[----:B------:R-:W-:Y:S02]  /*0a10*/  CS2R R48, SRZ ;  /* 0x0000000000307805 */ /* 0x000fe4000001ff00 */
[----:B------:R-:W-:Y:S02]  /*0a20*/  CS2R R70, SRZ ;  /* 0x0000000000467805 */ /* 0x000fe4000001ff00 */
[----:B------:R-:W-:Y:S02]  /*0a30*/  CS2R R68, SRZ ;  /* 0x0000000000447805 */ /* 0x000fe4000001ff00 */
[----:B------:R-:W-:Y:S02]  /*0a40*/  CS2R R66, SRZ ;  /* 0x0000000000427805 */ /* 0x000fe4000001ff00 */
[----:B------:R-:W-:-:S02]  /*0a50*/  CS2R R64, SRZ ;  /* 0x0000000000407805 */ /* 0x000fc4000001ff00 */
        /* <DEDUP_REMOVED lines=17> */
[----:B---3--:R-:W-:-:S02]  /*0b70*/  CS2R R22, SRZ ;  /* 0x0000000000167805 */ /* 0x008fc4000001ff00 */
[----:B----4-:R-:W-:Y:S02]  /*0b80*/  CS2R R16, SRZ ;  /* 0x0000000000107805 */ /* 0x010fe4000001ff00 */
[----:B------:R-:W-:Y:S02]  /*0b90*/  CS2R R18, SRZ ;  /* 0x0000000000127805 */ /* 0x000fe4000001ff00 */
[----:B------:R-:W-:Y:S02]  /*0ba0*/  CS2R R8, SRZ ;  /* 0x0000000000087805 */ /* 0x000fe4000001ff00 */
[----:B--2---:R-:W-:Y:S02]  /*0bb0*/  CS2R R10, SRZ ;  /* 0x00000000000a7805 */ /* 0x004fe4000001ff00 */
[----:B------:R-:W-:Y:S02]  /*0bc0*/  CS2R R52, SRZ ;  /* 0x0000000000347805 */ /* 0x000fe4000001ff00 */
[----:B------:R-:W-:-:S02]  /*0bd0*/  CS2R R54, SRZ ;  /* 0x0000000000367805 */ /* 0x000fc4000001ff00 */
[----:B------:R-:W-:Y:S02]  /*0be0*/  CS2R R80, SRZ ;  /* 0x0000000000507805 */ /* 0x000fe4000001ff00 */
[----:B------:R-:W-:Y:S01]  /*0bf0*/  CS2R R82, SRZ ;  /* 0x0000000000527805 */ /* 0x000fe2000001ff00 */
[----:B------:R-:W-:Y:S06]  /*0c00*/  BRA.U !UP0, `(.L_x_4) ;  /* 0x0000001908e47547 */ /* 0x000fec000b800000 */
[----:B------:R-:W2:Y:S01]  /*0c10*/  LDC R12, c[0x0][0x39c] ;  /* 0x0000e700ff0c7b82 */ /* 0x000ea20000000800 */
[C---:B-1----:R-:W-:Y:S01]  /*0c20*/  VIADD R7, R94.reuse, 0x200 ;  /* 0x000002005e077836 */ /* 0x042fe20000000000 */
[----:B------:R-:W-:Y:S01]  /*0c30*/  SHF.R.U32.HI R107, RZ, 0x4, R94 ;  /* 0x00000004ff6b7819 */ /* 0x000fe2000001165e */
[C---:B------:R-:W-:Y:S01]  /*0c40*/  IMAD.SHL.U32 R108, R94.reuse, 0x8, RZ ;  /* 0x000000085e6c7824 */ /* 0x040fe200078e00ff */
[----:B------:R-:W1:Y:S01]  /*0c50*/  LDCU UR11, c[0x0][0x39c] ;  /* 0x00007380ff0b77ac */ /* 0x000e620008000800 */
[C---:B------:R-:W-:Y:S01]  /*0c60*/  VIADD R13, R94.reuse, 0x300 ;  /* 0x000003005e0d7836 */ /* 0x040fe20000000000 */
[----:B------:R-:W-:Y:S01]  /*0c70*/  SHF.R.U32.HI R105, RZ, 0x4, R7 ;  /* 0x00000004ff697819 */ /* 0x000fe20000011607 */
[----:B------:R-:W-:Y:S01]  /*0c80*/  VIADD R6, R94, 0x100 ;  /* 0x000001005e067836 */ /* 0x000fe20000000000 */
[----:B------:R-:W-:Y:S01]  /*0c90*/  LOP3.LUT R5, R107, 0x40, RZ, 0xfc, !PT ;  /* 0x000000406b057812 */ /* 0x000fe200078efcff */
[----:B------:R-:W-:Y:S01]  /*0ca0*/  IMAD.MOV.U32 R95, RZ, RZ, RZ ;  /* 0x000000ffff5f7224 */ /* 0x000fe200078e00ff */
[----:B------:R-:W-:Y:S01]  /*0cb0*/  LOP3.LUT R101, R108, 0x78, RZ, 0xc0, !PT ;  /* 0x000000786c657812 */ /* 0x000fe200078ec0ff */
[----:B------:R-:W-:Y:S01]  /*0cc0*/  VIADD R3, R105, 0x40 ;  /* 0x0000004069037836 */ /* 0x000fe20000000000 */
[----:B------:R-:W-:Y:S01]  /*0cd0*/  SHF.R.U32.HI R104, RZ, 0x4, R13 ;  /* 0x00000004ff687819 */ /* 0x000fe2000001160d */
[----:B------:R-:W-:Y:S01]  /*0ce0*/  IMAD.MOV.U32 R51, RZ, RZ, RZ ;  /* 0x000000ffff337224 */ /* 0x000fe200078e00ff */
[----:B------:R-:W-:Y:S01]  /*0cf0*/  SHF.R.U32.HI R106, RZ, 0x4, R6 ;  /* 0x00000004ff6a7819 */ /* 0x000fe20000011606 */
[----:B------:R-:W3:Y:S01]  /*0d00*/  LDCU UR9, c[0x0][0x3a0] ;  /* 0x00007400ff0977ac */ /* 0x000ee20008000800 */
[----:B------:R-:W-:Y:S01]  /*0d10*/  LEA.HI R13, R13, UR4, RZ, 0x1d ;  /* 0x000000040d0d7c11 */ /* 0x000fe2000f8fe8ff */
[----:B------:R-:W-:Y:S01]  /*0d20*/  VIADD R2, R104, 0x40 ;  /* 0x0000004068027836 */ /* 0x000fe20000000000 */
[----:B------:R-:W-:Y:S01]  /*0d30*/  LOP3.LUT R108, R108, 0x38, RZ, 0xc0, !PT ;  /* 0x000000386c6c7812 */ /* 0x000fe200078ec0ff */
[----:B------:R-:W-:Y:S01]  /*0d40*/  VIADD R4, R106, 0x40 ;  /* 0x000000406a047836 */ /* 0x000fe20000000000 */
[----:B------:R-:W-:Y:S01]  /*0d50*/  LEA.HI R7, R7, UR4, RZ, 0x1d ;  /* 0x0000000407077c11 */ /* 0x000fe2000f8fe8ff */
[----:B------:R-:W4:Y:S02]  /*0d60*/  LDCU UR10, c[0x0][0x398] ;  /* 0x00007300ff0a77ac */ /* 0x000f240008000800 */
[----:B------:R-:W-:-:S02]  /*0d70*/  IMAD R13, R13, UR8, R108 ;  /* 0x000000080d0d7c24 */ /* 0x000fc4000f8e026c */
[-C--:B--2---:R-:W-:Y:S02]  /*0d80*/  IMAD R5, R5, R12.reuse, UR5 ;  /* 0x0000000505057e24 */ /* 0x084fe4000f8e020c */
[-C--:B------:R-:W-:Y:S02]  /*0d90*/  IMAD R3, R3, R12.reuse, UR5 ;  /* 0x0000000503037e24 */ /* 0x080fe4000f8e020c */
[C---:B------:R-:W-:Y:S01]  /*0da0*/  IMAD.IADD R100, R101.reuse, 0x1, R5 ;  /* 0x0000000165647824 */ /* 0x040fe200078e0205 */
[----:B------:R-:W-:Y:S01]  /*0db0*/  LEA.HI R5, R6, UR4, RZ, 0x1d ;  /* 0x0000000406057c11 */ /* 0x000fe2000f8fe8ff */
[----:B------:R-:W-:Y:S01]  /*0dc0*/  IMAD.IADD R102, R101, 0x1, R3 ;  /* 0x0000000165667824 */ /* 0x000fe200078e0203 */
[----:B------:R-:W-:Y:S01]  /*0dd0*/  LEA.HI R3, R94, UR4, RZ, 0x1d ;  /* 0x000000045e037c11 */ /* 0x000fe2000f8fe8ff */
[-C--:B------:R-:W-:Y:S01]  /*0de0*/  IMAD R2, R2, R12.reuse, UR5 ;  /* 0x0000000502027e24 */ /* 0x080fe2000f8e020c */
[----:B------:R-:W-:Y:S01]  /*0df0*/  UMOV UR4, URZ ;  /* 0x000000ff00047c82 */ /* 0x000fe20008000000 */
[----:B------:R-:W-:-:S02]  /*0e00*/  IMAD R4, R4, R12, UR5 ;  /* 0x0000000504047e24 */ /* 0x000fc4000f8e020c */
[--C-:B------:R-:W-:Y:S02]  /*0e10*/  IMAD R7, R7, UR8, R108.reuse ;  /* 0x0000000807077c24 */ /* 0x100fe4000f8e026c */
[--C-:B------:R-:W-:Y:S02]  /*0e20*/  IMAD R5, R5, UR8, R108.reuse ;  /* 0x0000000805057c24 */ /* 0x100fe4000f8e026c */
[----:B------:R-:W-:Y:S02]  /*0e30*/  IMAD R3, R3, UR8, R108 ;  /* 0x0000000803037c24 */ /* 0x000fe4000f8e026c */
[C---:B------:R-:W-:Y:S02]  /*0e40*/  IMAD.IADD R103, R101.reuse, 0x1, R2 ;  /* 0x0000000165677824 */ /* 0x040fe400078e0202 */
[----:B------:R-:W-:Y:S02]  /*0e50*/  IMAD.IADD R101, R101, 0x1, R4 ;  /* 0x0000000165657824 */ /* 0x000fe400078e0204 */
[----:B------:R-:W-:-:S02]  /*0e60*/  VIADD R99, R13, 0x40 ;  /* 0x000000400d637836 */ /* 0x000fc40000000000 */
[----:B------:R-:W-:Y:S02]  /*0e70*/  VIADD R98, R7, 0x40 ;  /* 0x0000004007627836 */ /* 0x000fe40000000000 */
[----:B------:R-:W-:Y:S02]  /*0e80*/  VIADD R97, R5, 0x40 ;  /* 0x0000004005617836 */ /* 0x000fe40000000000 */
[----:B-1-34-:R-:W-:-:S07]  /*0e90*/  VIADD R96, R3, 0x40 ;  /* 0x0000004003607836 */ /* 0x01afce0000000000 */
.L_x_9:
[----:B------:R-:W-:-:S04]  /*0ea0*/  DEPBAR.LE SB0, 0x0 ;  /* 0x000080000000791a */ /* 0x000fc80000000000 */
[----:B------:R-:W-:-:S04]  /*0eb0*/  UIADD3 UR4, UPT, UPT, UR4, 0x40, URZ ;  /* 0x0000004004047890 */ /* 0x000fc8000fffe0ff */
[----:B------:R-:W-:Y:S01]  /*0ec0*/  UISETP.GE.AND UP0, UPT, UR4, UR9, UPT ;  /* 0x000000090400728c */ /* 0x000fe2000bf06270 */
[----:B------:R-:W-:Y:S08]  /*0ed0*/  BAR.SYNC.DEFER_BLOCKING 0x0 ;  /* 0x0000000000007b1d */ /* 0x000ff00000010000 */
[----:B------:R-:W-:Y:S05]  /*0ee0*/  BRA.U UP0, `(.L_x_5) ;  /* 0x0000000900147547 */ /* 0x000fea000b800000 */
[C---:B------:R-:W-:Y:S01]  /*0ef0*/  IMAD.SHL.U32 R2, R95.reuse, 0x8, RZ ;  /* 0x000000085f027824 */ /* 0x040fe200078e00ff */
[----:B------:R-:W-:Y:S01]  /*0f00*/  LOP3.LUT R3, R95, 0x1, RZ, 0x3c, !PT ;  /* 0x000000015f037812 */ /* 0x000fe200078e3cff */
[----:B------:R-:W1:Y:S01]  /*0f10*/  S2R R13, SR_TID.X ;  /* 0x00000000000d7919 */ /* 0x000e620000002100 */
[----:B------:R-:W2:Y:S02]  /*0f20*/  S2UR UR5, SR_CTAID.Y ;  /* 0x00000000000579c3 */ /* 0x000ea40000002600 */
[----:B------:R-:W-:Y:S01]  /*0f30*/  LOP3.LUT R2, R2, 0x8, RZ, 0x3c, !PT ;  /* 0x0000000802027812 */ /* 0x000fe200078e3cff */
[----:B------:R-:W-:-:S04]  /*0f40*/  IMAD R6, R3, 0x8, R0 ;  /* 0x0000000803067824 */ /* 0x000fc800078e0200 */
[----:B------:R-:W-:Y:S01]  /*0f50*/  IMAD.IADD R2, R1, 0x1, R2 ;  /* 0x0000000101027824 */ /* 0x000fe200078e0202 */
[----:B------:R-:W3:Y:S01]  /*0f60*/  S2R R73, SR_CTAID.X ;  /* 0x0000000000497919 */ /* 0x000ee20000002500 */
[----:B------:R-:W4:Y:S03]  /*0f70*/  LDC.64 R4, c[0x0][0x380] ;  /* 0x0000e000ff047b82 */ /* 0x000f260000000a00 */
[----:B------:R5:W4:Y:S04]  /*0f80*/  LDL.64 R32, [R2] ;  /* 0x0000000002207983 */ /* 0x000b280000100a00 */
[----:B------:R-:W4:Y:S01]  /*0f90*/  LDL.64 R6, [R6] ;  /* 0x0000000006067983 */ /* 0x000f220000100a00 */
[----:B------:R-:W-:Y:S01]  /*0fa0*/  VIADD R3, R108, 0x40 ;  /* 0x000000406c037836 */ /* 0x000fe20000000000 */
[----:B------:R-:W-:Y:S01]  /*0fb0*/  BSSY.RECONVERGENT B0, `(.L_x_6) ;  /* 0x000004a000007945 */ /* 0x000fe20003800200 */
[----:B------:R-:W-:-:S03]  /*0fc0*/  VIADD R72, R107, 0x40 ;  /* 0x000000406b487836 */ /* 0x000fc60000000000 */
[----:B------:R-:W-:Y:S01]  /*0fd0*/  ISETP.GE.AND P1, PT, R3, UR9, PT ;  /* 0x0000000903007c0c */ /* 0x000fe2000bf26270 */
[----:B--2---:R-:W-:Y:S01]  /*0fe0*/  USHF.L.U32 UR5, UR5, 0x7, URZ ;  /* 0x0000000705057899 */ /* 0x004fe200080006ff */
[----:B------:R-:W-:Y:S01]  /*0ff0*/  ISETP.GE.AND P3, PT, R72, UR9, PT ;  /* 0x0000000948007c0c */ /* 0x000fe2000bf66270 */
[----:B-----5:R-:W2:Y:S01]  /*1000*/  LDC.64 R2, c[0x0][0x388] ;  /* 0x0000e200ff027b82 */ /* 0x020ea20000000a00 */
[----:B-1----:R-:W-:Y:S01]  /*1010*/  IMAD.SHL.U32 R35, R13, 0x8, RZ ;  /* 0x000000080d237824 */ /* 0x002fe200078e00ff */
[----:B------:R-:W-:-:S04]  /*1020*/  SHF.R.U32.HI R15, RZ, 0x3, R13 ;  /* 0x00000003ff0f7819 */ /* 0x000fc8000001160d */
[----:B------:R-:W-:Y:S02]  /*1030*/  LOP3.LUT R12, R35, 0x78, RZ, 0xc0, !PT ;  /* 0x00000078230c7812 */ /* 0x000fe400078ec0ff */
[----:B------:R-:W-:Y:S02]  /*1040*/  LOP3.LUT R34, R15, UR5, RZ, 0xfc, !PT ;  /* 0x000000050f227c12 */ /* 0x000fe4000f8efcff */
[----:B------:R-:W-:Y:S01]  /*1050*/  LOP3.LUT R72, R35, 0x38, RZ, 0xc0, !PT ;  /* 0x0000003823487812 */ /* 0x000fe200078ec0ff */
[----:B---3--:R-:W-:Y:S01]  /*1060*/  IMAD R14, R73, 0x80, R12 ;  /* 0x00000080490e7824 */ /* 0x008fe200078e020c */
[----:B------:R-:W-:Y:S02]  /*1070*/  ISETP.GE.AND P0, PT, R34, UR10, PT ;  /* 0x0000000a22007c0c */ /* 0x000fe4000bf06270 */
[----:B------:R-:W-:Y:S02]  /*1080*/  SEL R34, RZ, 0x10, P1 ;  /* 0x00000010ff227807 */ /* 0x000fe40000800000 */
[----:B------:R-:W-:-:S02]  /*1090*/  ISETP.GE.AND P2, PT, R14, UR11, PT ;  /* 0x0000000b0e007c0c */ /* 0x000fc4000bf46270 */
[----:B------:R-:W-:Y:S02]  /*10a0*/  SEL R73, R34, RZ, !P0 ;  /* 0x000000ff22497207 */ /* 0x000fe40004000000 */
[----:B------:R-:W-:Y:S02]  /*10b0*/  SEL R14, RZ, 0x10, P2 ;  /* 0x00000010ff0e7807 */ /* 0x000fe40001000000 */
[----:B------:R-:W-:Y:S02]  /*10c0*/  ISETP.NE.U32.AND P2, PT, R73, RZ, PT ;  /* 0x000000ff4900720c */ /* 0x000fe40003f45070 */
[----:B------:R-:W-:Y:S02]  /*10d0*/  SEL R74, R14, RZ, !P3 ;  /* 0x000000ff0e4a7207 */ /* 0x000fe40005800000 */
[----:B------:R-:W-:Y:S02]  /*10e0*/  SHF.R.U32.HI R35, RZ, 0x4, R13 ;  /* 0x00000004ff237819 */ /* 0x000fe4000001160d */
[----:B------:R-:W-:Y:S01]  /*10f0*/  ISETP.NE.U32.AND P0, PT, R74, RZ, PT ;  /* 0x000000ff4a00720c */ /* 0x000fe20003f05070 */
[----:B------:R-:W-:Y:S01]  /*1100*/  IMAD R74, R15, 0x48, R72 ;  /* 0x000000480f4a7824 */ /* 0x000fe200078e0248 */
[----:B------:R-:W-:Y:S01]  /*1110*/  ISETP.GT.U32.AND P1, PT, R13, 0x2ff, PT ;  /* 0x000002ff0d00780c */ /* 0x000fe20003f24070 */
[----:B------:R-:W-:Y:S01]  /*1120*/  IMAD R84, R35, 0x88, R12 ;  /* 0x0000008823547824 */ /* 0x000fe200078e020c */
[----:B----4-:R-:W-:Y:S01]  /*1130*/  MOV R73, R32 ;  /* 0x0000002000497202 */ /* 0x010fe20000000f00 */
[----:B------:R-:W-:Y:S01]  /*1140*/  IMAD.WIDE R32, R96, 0x2, R4 ;  /* 0x0000000260207825 */ /* 0x000fe200078e0204 */
[----:B------:R-:W-:-:S03]  /*1150*/  MOV R15, R6 ;  /* 0x00000006000f7202 */ /* 0x000fc60000000f00 */
[----:B------:R-:W-:Y:S02]  /*1160*/  IMAD R35, R74, 0x2, R73 ;  /* 0x000000024a237824 */ /* 0x000fe400078e0249 */
[----:B--2---:R-:W-:-:S03]  /*1170*/  IMAD.WIDE R6, R100, 0x2, R2 ;  /* 0x0000000264067825 */ /* 0x004fc600078e0202 */
[----:B------:R-:W-:Y:S01]  /*1180*/  @!PT LDS RZ, [RZ] ;  /* 0x00000000fffff984 */ /* 0x000fe20000000800 */
[----:B------:R-:W-:Y:S01]  /*1190*/  @!PT LDS RZ, [RZ] ;  /* 0x00000000fffff984 */ /* 0x000fe20000000800 */
[----:B------:R-:W-:Y:S01]  /*11a0*/  @!PT LDS RZ, [RZ] ;  /* 0x00000000fffff984 */ /* 0x000fe20000000800 */
[----:B------:R1:W-:Y:S01]  /*11b0*/  LDGSTS.E.BYPASS.128 [R35], desc[UR6][R32.64], P2 ;  /* 0x0000000020237fae */ /* 0x0003e20009181806 */
[----:B------:R-:W-:Y:S01]  /*11c0*/  IMAD R75, R84, 0x2, R15 ;  /* 0x00000002544b7824 */ /* 0x000fe200078e020f */
[----:B------:R-:W-:Y:S06]  /*11d0*/  @P1 BRA `(.L_x_7) ;  /* 0x00000000009c1947 */ /* 0x000fec0003800000 */
[----:B-1----:R-:W-:-:S05]  /*11e0*/  VIADD R32, R13, 0x100 ;  /* 0x000001000d207836 */ /* 0x002fca0000000000 */
[----:B------:R-:W-:-:S05]  /*11f0*/  SHF.R.U32.HI R33, RZ, 0x3, R32 ;  /* 0x00000003ff217819 */ /* 0x000fca0000011620 */
[C---:B------:R-:W-:Y:S02]  /*1200*/  VIADD R32, R33.reuse, UR5 ;  /* 0x0000000521207c36 */ /* 0x040fe40008000000 */
[----:B------:R-:W-:-:S03]  /*1210*/  IMAD R74, R33, 0x48, R72 ;  /* 0x00000048214a7824 */ /* 0x000fc600078e0248 */
[----:B------:R-:W-:Y:S01]  /*1220*/  ISETP.GE.AND P2, PT, R32, UR10, PT ;  /* 0x0000000a20007c0c */ /* 0x000fe2000bf46270 */
[----:B------:R-:W-:-:S03]  /*1230*/  IMAD R35, R74, 0x2, R73 ;  /* 0x000000024a237824 */ /* 0x000fc600078e0249 */
[----:B------:R-:W-:-:S04]  /*1240*/  SEL R32, R34, RZ, !P2 ;  /* 0x000000ff22207207 */ /* 0x000fc80005000000 */
[----:B------:R-:W-:Y:S01]  /*1250*/  ISETP.NE.U32.AND P2, PT, R32, RZ, PT ;  /* 0x000000ff2000720c */ /* 0x000fe20003f45070 */
[----:B------:R-:W-:-:S12]  /*1260*/  IMAD.WIDE R32, R97, 0x2, R4 ;  /* 0x0000000261207825 */ /* 0x000fd800078e0204 */
        /* <DEDUP_REMOVED lines=10> */
[----:B------:R-:W-:-:S03]  /*1310*/  @!P4 VIADD R35, R13, 0x300 ;  /* 0x000003000d23c836 */ /* 0x000fc60000000000 */
[----:B------:R-:W-:Y:S01]  /*1320*/  ISETP.GE.AND P2, PT, R32, UR10, PT ;  /* 0x0000000a20007c0c */ /* 0x000fe2000bf46270 */
[----:B------:R-:W-:Y:S01]  /*1330*/  IMAD R32, R33, 0x48, R72 ;  /* 0x0000004821207824 */ /* 0x000fe200078e0248 */
[----:B------:R-:W-:-:S05]  /*1340*/  @!P4 SHF.R.U32.HI R35, RZ, 0x3, R35 ;  /* 0x00000003ff23c819 */ /* 0x000fca0000011623 */
[C---:B------:R-:W-:Y:S02]  /*1350*/  @!P4 VIADD R74, R35.reuse, UR5 ;  /* 0x00000005234acc36 */ /* 0x040fe40008000000 */
[----:B------:R-:W-:Y:S02]  /*1360*/  @!P4 IMAD R72, R35, 0x48, R72 ;  /* 0x000000482348c824 */ /* 0x000fe400078e0248 */
[----:B------:R-:W-:Y:S01]  /*1370*/  IMAD R35, R32, 0x2, R73 ;  /* 0x0000000220237824 */ /* 0x000fe200078e0249 */
[----:B------:R-:W-:Y:S01]  /*1380*/  @!P4 ISETP.GE.AND P3, PT, R74, UR10, PT ;  /* 0x0000000a4a00cc0c */ /* 0x000fe2000bf66270 */
[----:B------:R-:W-:Y:S01]  /*1390*/  IMAD.WIDE R32, R98, 0x2, R4 ;  /* 0x0000000262207825 */ /* 0x000fe200078e0204 */
[C---:B------:R-:W-:Y:S02]  /*13a0*/  SEL R74, R34.reuse, RZ, !P2 ;  /* 0x000000ff224a7207 */ /* 0x040fe40005000000 */
[----:B------:R-:W-:Y:S01]  /*13b0*/  @!P4 SEL R34, R34, RZ, !P3 ;  /* 0x000000ff2222c207 */ /* 0x000fe20005800000 */
[----:B------:R-:W-:Y:S01]  /*13c0*/  @!P4 IMAD R73, R72, 0x2, R73 ;  /* 0x000000024849c824 */ /* 0x000fe200078e0249 */
[----:B------:R-:W-:Y:S01]  /*13d0*/  ISETP.NE.U32.AND P2, PT, R74, RZ, PT ;  /* 0x000000ff4a00720c */ /* 0x000fe20003f45070 */
[----:B------:R-:W-:Y:S01]  /*13e0*/  @!P4 IMAD.WIDE R4, R99, 0x2, R4 ;  /* 0x000000026304c825 */ /* 0x000fe200078e0204 */
[----:B------:R-:W-:-:S11]  /*13f0*/  @!P4 ISETP.NE.U32.AND P3, PT, R34, RZ, PT ;  /* 0x000000ff2200c20c */ /* 0x000fd60003f65070 */
[----:B------:R-:W-:Y:S01]  /*1400*/  @!PT LDS RZ, [RZ] ;  /* 0x00000000fffff984 */ /* 0x000fe20000000800 */
[----:B------:R-:W-:Y:S01]  /*1410*/  @!PT LDS RZ, [RZ] ;  /* 0x00000000fffff984 */ /* 0x000fe20000000800 */
[----:B------:R-:W-:Y:S01]  /*1420*/  @!PT LDS RZ, [RZ] ;  /* 0x00000000fffff984 */ /* 0x000fe20000000800 */
[----:B------:R2:W-:Y:S04]  /*1430*/  LDGSTS.E.BYPASS.128 [R35], desc[UR6][R32.64], P2 ;  /* 0x0000000020237fae */ /* 0x0005e80009181806 */
[----:B------:R2:W-:Y:S02]  /*1440*/  @!P4 LDGSTS.E.BYPASS.128 [R73], desc[UR6][R4.64], P3 ;  /* 0x000000000449cfae */ /* 0x0005e40009981806 */
.L_x_7:
[----:B------:R-:W-:Y:S05]  /*1450*/  BSYNC.RECONVERGENT B0 ;  /* 0x0000000000007941 */ /* 0x000fea0003800200 */
.L_x_6:
[----:B------:R-:W-:Y:S01]  /*1460*/  @!PT LDS RZ, [RZ] ;  /* 0x00000000fffff984 */ /* 0x000fe20000000800 */
[----:B------:R-:W-:Y:S01]  /*1470*/  @!PT LDS RZ, [RZ] ;  /* 0x00000000fffff984 */ /* 0x000fe20000000800 */
[----:B------:R-:W-:Y:S01]  /*1480*/  @!PT LDS RZ, [RZ] ;  /* 0x00000000fffff984 */ /* 0x000fe20000000800 */
[----:B------:R3:W-:Y:S01]  /*1490*/  LDGSTS.E.BYPASS.128 [R75], desc[UR6][R6.64], P0 ;  /* 0x00000000064b7fae */ /* 0x0007e20008181806 */
[----:B------:R-:W-:Y:S04]  /*14a0*/  BSSY.RECONVERGENT B0, `(.L_x_5) ;  /* 0x0000029000007945 */ /* 0x000fe80003800200 */
[----:B------:R-:W-:Y:S05]  /*14b0*/  @P1 BRA `(.L_x_8) ;  /* 0x00000000009c1947 */ /* 0x000fea0003800000 */
[----:B--2---:R-:W-:-:S05]  /*14c0*/  VIADD R4, R106, 0x40 ;  /* 0x000000406a047836 */ /* 0x004fca0000000000 */
[----:B------:R-:W-:Y:S01]  /*14d0*/  ISETP.GE.AND P0, PT, R4, UR9, PT ;  /* 0x0000000904007c0c */ /* 0x000fe2000bf06270 */
[----:B------:R-:W-:-:S03]  /*14e0*/  VIADD R4, R13, 0x100 ;  /* 0x000001000d047836 */ /* 0x000fc60000000000 */
[----:B---3--:R-:W-:Y:S02]  /*14f0*/  SEL R6, R14, RZ, !P0 ;  /* 0x000000ff0e067207 */ /* 0x008fe40004000000 */
[----:B------:R-:W-:Y:S02]  /*1500*/  SHF.R.U32.HI R5, RZ, 0x4, R4 ;  /* 0x00000004ff057819 */ /* 0x000fe40000011604 */
[----:B------:R-:W-:-:S03]  /*1510*/  ISETP.NE.U32.AND P0, PT, R6, RZ, PT ;  /* 0x000000ff0600720c */ /* 0x000fc60003f05070 */
[----:B------:R-:W-:Y:S02]  /*1520*/  IMAD R6, R5, 0x88, R12 ;  /* 0x0000008805067824 */ /* 0x000fe400078e020c */
[----:B------:R-:W-:-:S04]  /*1530*/  IMAD.WIDE R4, R101, 0x2, R2 ;  /* 0x0000000265047825 */ /* 0x000fc800078e0202 */
[----:B------:R-:W-:-:S05]  /*1540*/  IMAD R7, R6, 0x2, R15 ;  /* 0x0000000206077824 */ /* 0x000fca00078e020f */
[----:B------:R-:W-:Y:S01]  /*1550*/  @!PT LDS RZ, [RZ] ;  /* 0x00000000fffff984 */ /* 0x000fe20000000800 */
[----:B------:R-:W-:Y:S01]  /*1560*/  @!PT LDS RZ, [RZ] ;  /* 0x00000000fffff984 */ /* 0x000fe20000000800 */
[----:B------:R-:W-:Y:S01]  /*1570*/  @!PT LDS RZ, [RZ] ;  /* 0x00000000fffff984 */ /* 0x000fe20000000800 */
[----:B------:R4:W-:Y:S01]  /*1580*/  LDGSTS.E.BYPASS.128 [R7], desc[UR6][R4.64], P0 ;  /* 0x0000000004077fae */ /* 0x0009e20008181806 */
[----:B------:R-:W-:-:S13]  /*1590*/  ISETP.GT.U32.AND P0, PT, R13, 0x1ff, PT ;  /* 0x000001ff0d00780c */ /* 0x000fda0003f04070 */
[----:B----4-:R-:W-:Y:S05]  /*15a0*/  @P0 BRA `(.L_x_8) ;  /* 0x0000000000600947 */ /* 0x010fea0003800000 */
[----:B------:R-:W-:Y:S01]  /*15b0*/  ISETP.GT.U32.AND P2, PT, R13, 0xff, PT ;  /* 0x000000ff0d00780c */ /* 0x000fe20003f44070 */
[----:B------:R-:W-:Y:S02]  /*15c0*/  VIADD R5, R105, 0x40 ;  /* 0x0000004069057836 */ /* 0x000fe40000000000 */
[----:B------:R-:W-:-:S03]  /*15d0*/  VIADD R4, R13, 0x200 ;  /* 0x000002000d047836 */ /* 0x000fc60000000000 */
[----:B------:R-:W-:Y:S02]  /*15e0*/  ISETP.GE.AND P0, PT, R5, UR9, PT ;  /* 0x0000000905007c0c */ /* 0x000fe4000bf06270 */
[----:B------:R-:W-:Y:S02]  /*15f0*/  SHF.R.U32.HI R5, RZ, 0x4, R4 ;  /* 0x00000004ff057819 */ /* 0x000fe40000011604 */
[----:B------:R-:W-:-:S03]  /*1600*/  SEL R4, R14, RZ, !P0 ;  /* 0x000000ff0e047207 */ /* 0x000fc60004000000 */
[----:B------:R-:W-:Y:S01]  /*1610*/  @!P2 VIADD R6, R104, 0x40 ;  /* 0x000000406806a836 */ /* 0x000fe20000000000 */
[----:B------:R-:W-:Y:S01]  /*1620*/  ISETP.NE.U32.AND P0, PT, R4, RZ, PT ;  /* 0x000000ff0400720c */ /* 0x000fe20003f05070 */
[----:B------:R-:W-:Y:S02]  /*1630*/  @!P2 VIADD R13, R13, 0x300 ;  /* 0x000003000d0da836 */ /* 0x000fe40000000000 */
[----:B------:R-:W-:Y:S01]  /*1640*/  IMAD R4, R5, 0x88, R12 ;  /* 0x0000008805047824 */ /* 0x000fe200078e020c */
[----:B------:R-:W-:Y:S02]  /*1650*/  @!P2 ISETP.GE.AND P1, PT, R6, UR9, PT ;  /* 0x000000090600ac0c */ /* 0x000fe4000bf26270 */
[----:B------:R-:W-:Y:S01]  /*1660*/  @!P2 SHF.R.U32.HI R13, RZ, 0x4, R13 ;  /* 0x00000004ff0da819 */ /* 0x000fe2000001160d */
[----:B------:R-:W-:Y:S01]  /*1670*/  IMAD R7, R4, 0x2, R15 ;  /* 0x0000000204077824 */ /* 0x000fe200078e020f */
[----:B------:R-:W-:Y:S01]  /*1680*/  @!P2 SEL R14, R14, RZ, !P1 ;  /* 0x000000ff0e0ea207 */ /* 0x000fe20004800000 */
[----:B------:R-:W-:-:S03]  /*1690*/  IMAD.WIDE R4, R102, 0x2, R2 ;  /* 0x0000000266047825 */ /* 0x000fc600078e0202 */
[----:B------:R-:W-:Y:S01]  /*16a0*/  @!P2 ISETP.NE.U32.AND P1, PT, R14, RZ, PT ;  /* 0x000000ff0e00a20c */ /* 0x000fe20003f25070 */
[----:B------:R-:W-:Y:S01]  /*16b0*/  @!P2 IMAD R12, R13, 0x88, R12 ;  /* 0x000000880d0ca824 */ /* 0x000fe200078e020c */
[----:B------:R-:W-:Y:S01]  /*16c0*/  @!PT LDS RZ, [RZ] ;  /* 0x00000000fffff984 */ /* 0x000fe20000000800 */
[----:B------:R-:W-:Y:S01]  /*16d0*/  @!PT LDS RZ, [RZ] ;  /* 0x00000000fffff984 */ /* 0x000fe20000000800 */
[----:B------:R-:W-:Y:S01]  /*16e0*/  @!PT LDS RZ, [RZ] ;  /* 0x00000000fffff984 */ /* 0x000fe20000000800 */
[----:B------:R4:W-:Y:S01]  /*16f0*/  LDGSTS.E.BYPASS.128 [R7], desc[UR6][R4.64], P0 ;  /* 0x0000000004077fae */ /* 0x0009e20008181806 */
[----:B------:R-:W-:-:S04]  /*1700*/  @!P2 IMAD.WIDE R2, R103, 0x2, R2 ;  /* 0x000000026702a825 */ /* 0x000fc800078e0202 */
[----:B------:R-:W-:-:S06]  /*1710*/  @!P2 IMAD R15, R12, 0x2, R15 ;  /* 0x000000020c0fa824 */ /* 0x000fcc00078e020f */
[----:B------:R4:W-:Y:S02]  /*1720*/  @!P2 LDGSTS.E.BYPASS.128 [R15], desc[UR6][R2.64], P1 ;  /* 0x00000000020fafae */ /* 0x0009e40008981806 */
.L_x_8:
[----:B------:R-:W-:Y:S05]  /*1730*/  BSYNC.RECONVERGENT B0 ;  /* 0x0000000000007941 */ /* 0x000fea0003800200 */
.L_x_5:
[----:B------:R-:W-:Y:S01]  /*1740*/  IMAD R14, R95, 0x8, R1 ;  /* 0x000000085f0e7824 */ /* 0x000fe200078e0201 */
[----:B------:R-:W2:Y:S04]  /*1750*/  S2R R94, SR_TID.X ;  /* 0x00000000005e7919 */ /* 0x000ea80000002100 */
[----:B---34-:R-:W3:Y:S04]  /*1760*/  LDL.64 R6, [R14+0x10] ;  /* 0x000010000e067983 */ /* 0x018ee80000100a00 */
[----:B------:R-:W4:Y:S01]  /*1770*/  LDL.64 R2, [R14] ;  /* 0x000000000e027983 */ /* 0x000f220000100a00 */
[----:B------:R-:W5:Y:S03]  /*1780*/  S2R R15, SR_LANEID ;  /* 0x00000000000f7919 */ /* 0x000f660000000000 */
[----:B------:R-:W0:Y:S01]  /*1790*/  LDGDEPBAR ;  /* 0x00000000000079af */ /* 0x000e220000000000 */
[----:B--2---:R-:W-:-:S05]  /*17a0*/  IMAD.SHL.U32 R4, R94, 0x2, RZ ;  /* 0x000000025e047824 */ /* 0x004fca00078e00ff */
[----:B------:R-:W-:Y:S02]  /*17b0*/  LOP3.LUT R5, R4, 0x40, RZ, 0xc0, !PT ;  /* 0x0000004004057812 */ /* 0x000fe400078ec0ff */
[----:B-----5:R-:W-:Y:S02]  /*17c0*/  LOP3.LUT R4, R15, 0x3, RZ, 0xc0, !PT ;  /* 0x000000030f047812 */ /* 0x020fe400078ec0ff */
[----:B------:R-:W-:Y:S01]  /*17d0*/  SHF.R.U32.HI R15, RZ, 0x2, R15 ;  /* 0x00000002ff0f7819 */ /* 0x000fe2000001160f */
[----:B---3--:R-:W-:-:S04]  /*17e0*/  IMAD.WIDE.U32 R6, R5, 0x2, R6 ;  /* 0x0000000205067825 */ /* 0x008fc800078e0006 */
[----:B------:R-:W-:Y:S02]  /*17f0*/  IMAD.MOV.U32 R5, RZ, RZ, RZ ;  /* 0x000000ffff057224 */ /* 0x000fe400078e00ff */
[----:B------:R-:W-:-:S03]  /*1800*/  IMAD.WIDE.U32 R12, R15, 0x44, R4 ;  /* 0x000000440f0c7825 */ /* 0x000fc600078e0004 */
[C---:B------:R-:W-:Y:S02]  /*1810*/  LEA R110, P0, R12.reuse, R6, 0x2 ;  /* 0x000000060c6e7211 */ /* 0x040fe400078010ff */
[----:B------:R-:W-:Y:S02]  /*1820*/  SHF.R.U32.HI R6, RZ, 0x6, R94 ;  /* 0x00000006ff067819 */ /* 0x000fe4000001165e */
[----:B------:R-:W-:-:S03]  /*1830*/  LEA.HI.X R111, R12, R7, R13, 0x2, P0 ;  /* 0x000000070c6f7211 */ /* 0x000fc600000f140d */
[----:B------:R-:W-:Y:S02]  /*1840*/  IMAD R7, R6, 0x900, RZ ;  /* 0x0000090006077824 */ /* 0x000fe400078e02ff */
[----:B------:R-:W-:Y:S01]  /*1850*/  IMAD.WIDE.U32 R4, R15, 0x24, R4 ;  /* 0x000000240f047825 */ /* 0x000fe200078e0004 */
[----:B------:R-:W2:Y:S03]  /*1860*/  LD.E R34, desc[UR6][R110.64] ;  /* 0x000000066e227980 */ /* 0x000ea6000c101900 */
[----:B----4-:R-:W-:Y:S01]  /*1870*/  IMAD.WIDE.U32 R2, R7, 0x2, R2 ;  /* 0x0000000207027825 */ /* 0x010fe200078e0002 */
[----:B-1----:R-:W3:Y:S02]  /*1880*/  LD.E R35, desc[UR6][R110.64+0x880] ;  /* 0x000880066e237980 */ /* 0x002ee4000c101900 */
[C---:B------:R-:W-:Y:S02]  /*1890*/  LEA R112, P0, R4.reuse, R2, 0x2 ;  /* 0x0000000204707211 */ /* 0x040fe400078010ff */
[----:B------:R-:W4:Y:S04]  /*18a0*/  LD.E R90, desc[UR6][R110.64+0x890] ;  /* 0x000890066e5a7980 */ /* 0x000f28000c101900 */
[----:B------:R-:W5:Y:S01]  /*18b0*/  LD.E R2, desc[UR6][R110.64+0x10] ;  /* 0x000010066e027980 */ /* 0x000f62000c101900 */
[----:B------:R-:W-:-:S03]  /*18c0*/  LEA.HI.X R113, R4, R3, R5, 0x2, P0 ;  /* 0x0000000304717211 */ /* 0x000fc600000f1405 */
[----:B------:R-:W5:Y:S04]  /*18d0*/  LD.E R84, desc[UR6][R110.64+0x20] ;  /* 0x000020066e547980 */ /* 0x000f68000c101900 */
        /* <DEDUP_REMOVED lines=34> */
[----:B--2---:R-:W-:Y:S04]  /*1b00*/  MOVM.16.MT88 R34, R34 ;  /* 0x000000002222723a */ /* 0x004fe80000000000 */
[----:B---3--:R-:W1:Y:S04]  /*1b10*/  MOVM.16.MT88 R35, R35 ;  /* 0x000000002323723a */ /* 0x008e680000000000 */
[----:B----4-:R2:W-:Y:S04]  /*1b20*/  MOVM.16.MT88 R3, R90 ;  /* 0x000000005a03723a */ /* 0x0105e80000000000 */
[----:B-----5:R-:W3:Y:S04]  /*1b30*/  MOVM.16.MT88 R2, R2 ;  /* 0x000000000202723a */ /* 0x020ee80000000000 */
[----:B------:R-:W-:Y:S04]  /*1b40*/  MOVM.16.MT88 R84, R84 ;  /* 0x000000005454723a */ /* 0x000fe80000000000 */
[----:B--2---:R-:W2:Y:S01]  /*1b50*/  LD.E R90, desc[UR6][R110.64+0x19f0] ;  /* 0x0019f0066e5a7980 */ /* 0x004ea2000c101900 */
[C---:B-1----:R-:W-:Y:S08]  /*1b60*/  HMMA.16816.F32 R76, R12.reuse, R34, R76 ;  /* 0x000000220c4c723c */ /* 0x042ff0000000184c */
[----:B---3--:R-:W-:Y:S08]  /*1b70*/  HMMA.16816.F32 R64, R12, R2, R64 ;  /* 0x000000020c40723c */ /* 0x008ff00000001840 */
[C---:B------:R-:W-:Y:S01]  /*1b80*/  HMMA.16816.F32 R60, R4.reuse, R34, R60 ;  /* 0x00000022043c723c */ /* 0x040fe2000000183c */
[----:B------:R-:W1:Y:S07]  /*1b90*/  MOVM.16.MT88 R85, R85 ;  /* 0x000000005555723a */ /* 0x000e6e0000000000 */
[----:B------:R-:W-:Y:S01]  /*1ba0*/  HMMA.16816.F32 R56, R4, R2, R56 ;  /* 0x000000020438723c */ /* 0x000fe20000001838 */
[----:B------:R-:W-:Y:S04]  /*1bb0*/  MOVM.16.MT88 R86, R86 ;  /* 0x000000005656723a */ /* 0x000fe80000000000 */
[----:B------:R-:W3:Y:S04]  /*1bc0*/  MOVM.16.MT88 R87, R87 ;  /* 0x000000005757723a */ /* 0x000ee80000000000 */
[----:B------:R-:W-:Y:S04]  /*1bd0*/  MOVM.16.MT88 R88, R88 ;  /* 0x000000005858723a */ /* 0x000fe80000000000 */
[----:B------:R-:W4:Y:S04]  /*1be0*/  MOVM.16.MT88 R89, R89 ;  /* 0x000000005959723a */ /* 0x000f280000000000 */
[----:B------:R-:W-:Y:S04]  /*1bf0*/  MOVM.16.MT88 R34, R75 ;  /* 0x000000004b22723a */ /* 0x000fe80000000000 */
[----:B------:R-:W5:Y:S04]  /*1c00*/  MOVM.16.MT88 R35, R74 ;  /* 0x000000004a23723a */ /* 0x000f680000000000 */
[----:B------:R-:W-:Y:S04]  /*1c10*/  MOVM.16.MT88 R2, R73 ;  /* 0x000000004902723a */ /* 0x000fe80000000000 */
[----:B------:R3:W5:Y:S04]  /*1c20*/  MOVM.16.MT88 R3, R72 ;  /* 0x000000004803723a */ /* 0x0007680000000000 */
[----:B------:R-:W-:Y:S04]  /*1c30*/  MOVM.16.MT88 R32, R32 ;  /* 0x000000002020723a */ /* 0x000fe80000000000 */
[----:B------:R-:W5:Y:S01]  /*1c40*/  MOVM.16.MT88 R33, R33 ;  /* 0x000000002121723a */ /* 0x000f620000000000 */
[C---:B-1----:R-:W-:Y:S03]  /*1c50*/  HMMA.16816.F32 R68, R12.reuse, R84, R68 ;  /* 0x000000540c44723c */ /* 0x042fe60000001844 */
[----:B---3--:R-:W3:Y:S04]  /*1c60*/  LD.E R72, desc[UR6][R112.64+0x920] ;  /* 0x0009200670487980 */ /* 0x008ee8000c101900 */
[----:B------:R-:W3:Y:S01]  /*1c70*/  LD.E R73, desc[UR6][R112.64+0xda0] ;  /* 0x000da00670497980 */ /* 0x000ee2000c101900 */
[C---:B------:R-:W-:Y:S03]  /*1c80*/  HMMA.16816.F32 R48, R12.reuse, R86, R48 ;  /* 0x000000560c30723c */ /* 0x040fe60000001830 */
[----:B------:R-:W3:Y:S04]  /*1c90*/  LD.E R74, desc[UR6][R112.64+0x930] ;  /* 0x00093006704a7980 */ /* 0x000ee8000c101900 */
[----:B------:R-:W3:Y:S01]  /*1ca0*/  LD.E R75, desc[UR6][R112.64+0xdb0] ;  /* 0x000db006704b7980 */ /* 0x000ee2000c101900 */
[C---:B----4-:R-:W-:Y:S08]  /*1cb0*/  HMMA.16816.F32 R44, R12.reuse, R88, R44 ;  /* 0x000000580c2c723c */ /* 0x050ff0000000182c */
[C---:B-----5:R-:W-:Y:S08]  /*1cc0*/  HMMA.16816.F32 R40, R12.reuse, R34, R40 ;  /* 0x000000220c28723c */ /* 0x060ff00000001828 */
[C---:B------:R-:W-:Y:S08]  /*1cd0*/  HMMA.16816.F32 R36, R12.reuse, R2, R36 ;  /* 0x000000020c24723c */ /* 0x040ff00000001824 */
[----:B------:R-:W-:Y:S01]  /*1ce0*/  HMMA.16816.F32 R28, R12, R32, R28 ;  /* 0x000000200c1c723c */ /* 0x000fe2000000181c */
[----:B------:R-:W4:Y:S04]  /*1cf0*/  LD.E R12, desc[UR6][R112.64+0x20] ;  /* 0x00002006700c7980 */ /* 0x000f28000c101900 */
[----:B------:R-:W4:Y:S04]  /*1d00*/  LD.E R13, desc[UR6][R112.64+0x4a0] ;  /* 0x0004a006700d7980 */ /* 0x000f28000c101900 */
[----:B------:R-:W4:Y:S04]  /*1d10*/  LD.E R14, desc[UR6][R112.64+0x30] ;  /* 0x00003006700e7980 */ /* 0x000f28000c101900 */
[----:B------:R-:W4:Y:S01]  /*1d20*/  LD.E R15, desc[UR6][R112.64+0x4b0] ;  /* 0x0004b006700f7980 */ /* 0x000f22000c101900 */
[C---:B------:R-:W-:Y:S03]  /*1d30*/  HMMA.16816.F32 R24, R4.reuse, R84, R24 ;  /* 0x000000540418723c */ /* 0x040fe60000001818 */
[----:B------:R1:W-:Y:S04]  /*1d40*/  MOVM.16.MT88 R84, R123 ;  /* 0x000000007b54723a */ /* 0x0003e80000000000 */
[----:B------:R5:W3:Y:S01]  /*1d50*/  MOVM.16.MT88 R85, R122 ;  /* 0x000000007a55723a */ /* 0x000ae20000000000 */
[C---:B------:R-:W-:Y:S03]  /*1d60*/  HMMA.16816.F32 R16, R4.reuse, R88, R16 ;  /* 0x000000580410723c */ /* 0x040fe60000001810 */
[----:B------:R5:W-:Y:S04]  /*1d70*/  MOVM.16.MT88 R88, R121 ;  /* 0x000000007958723a */ /* 0x000be80000000000 */
[----:B------:R5:W3:Y:S01]  /*1d80*/  MOVM.16.MT88 R89, R124 ;  /* 0x000000007c59723a */ /* 0x000ae20000000000 */
[C---:B------:R-:W-:Y:S03]  /*1d90*/  HMMA.16816.F32 R20, R4.reuse, R86, R20 ;  /* 0x000000560414723c */ /* 0x040fe60000001814 */
[----:B------:R5:W-:Y:S04]  /*1da0*/  MOVM.16.MT88 R86, R119 ;  /* 0x000000007756723a */ /* 0x000be80000000000 */
[----:B------:R-:W-:Y:S01]  /*1db0*/  MOVM.16.MT88 R87, R116 ;  /* 0x000000007457723a */ /* 0x000fe20000000000 */
[C---:B------:R-:W-:Y:S03]  /*1dc0*/  HMMA.16816.F32 R8, R4.reuse, R34, R8 ;  /* 0x000000220408723c */ /* 0x040fe60000001808 */
[----:B-1----:R-:W4:Y:S04]  /*1dd0*/  LD.E R123, desc[UR6][R110.64+0x2200] ;  /* 0x002200066e7b7980 */ /* 0x002f28000c101900 */
[----:B-----5:R-:W5:Y:S01]  /*1de0*/  LD.E R122, desc[UR6][R110.64+0x2a80] ;  /* 0x002a80066e7a7980 */ /* 0x020f62000c101900 */
[C---:B------:R-:W-:Y:S03]  /*1df0*/  HMMA.16816.F32 R52, R4.reuse, R2, R52 ;  /* 0x000000020434723c */ /* 0x040fe60000001834 */
[----:B------:R-:W-:Y:S04]  /*1e00*/  MOVM.16.MT88 R2, R93 ;  /* 0x000000005d02723a */ /* 0x000fe80000000000 */
[----:B------:R-:W-:Y:S01]  /*1e10*/  MOVM.16.MT88 R3, R92 ;  /* 0x000000005c03723a */ /* 0x000fe20000000000 */
[----:B------:R-:W-:Y:S03]  /*1e20*/  HMMA.16816.F32 R80, R4, R32, R80 ;  /* 0x000000200450723c */ /* 0x000fe60000001850 */
[----:B------:R-:W-:Y:S04]  /*1e30*/  MOVM.16.MT88 R6, R114 ;  /* 0x000000007206723a */ /* 0x000fe80000000000 */
[----:B------:R-:W-:Y:S04]  /*1e40*/  MOVM.16.MT88 R7, R109 ;  /* 0x000000006d07723a */ /* 0x000fe80000000000 */
[----:B------:R1:W-:Y:S04]  /*1e50*/  MOVM.16.MT88 R4, R91 ;  /* 0x000000005b04723a */ /* 0x0003e80000000000 */
[----:B------:R-:W5:Y:S04]  /*1e60*/  LD.E R121, desc[UR6][R110.64+0x2210] ;  /* 0x002210066e797980 */ /* 0x000f68000c101900 */
[----:B------:R-:W5:Y:S04]  /*1e70*/  LD.E R124, desc[UR6][R110.64+0x2a90] ;  /* 0x002a90066e7c7980 */ /* 0x000f68000c101900 */
[----:B------:R-:W5:Y:S04]  /*1e80*/  LD.E R119, desc[UR6][R110.64+0x2aa0] ;  /* 0x002aa0066e777980 */ /* 0x000f68000c101900 */
[----:B-1----:R-:W5:Y:S04]  /*1e90*/  LD.E R91, desc[UR6][R110.64+0x2ab0] ;  /* 0x002ab0066e5b7980 */ /* 0x002f68000c101900 */
        /* <DEDUP_REMOVED lines=9> */
[----:B--2---:R1:W-:Y:S04]  /*1f30*/  MOVM.16.MT88 R5, R90 ;  /* 0x000000005a05723a */ /* 0x0043e80000000000 */
[----:B-1----:R-:W2:Y:S01]  /*1f40*/  LD.E R90, desc[UR6][R110.64+0x2230] ;  /* 0x002230066e5a7980 */ /* 0x002ea2000c101900 */
[C---:B---3--:R-:W-:Y:S08]  /*1f50*/  HMMA.16816.F32 R60, R72.reuse, R84, R60 ;  /* 0x00000054483c723c */ /* 0x048ff0000000183c */
[----:B------:R-:W-:Y:S08]  /*1f60*/  HMMA.16816.F32 R56, R72, R88, R56 ;  /* 0x000000584838723c */ /* 0x000ff00000001838 */
[C---:B----4-:R-:W-:Y:S01]  /*1f70*/  HMMA.16816.F32 R76, R12.reuse, R84, R76 ;  /* 0x000000540c4c723c */ /* 0x050fe2000000184c */
[----:B------:R1:W-:Y:S04]  /*1f80*/  MOVM.16.MT88 R84, R120 ;  /* 0x000000007854723a */ /* 0x0003e80000000000 */
[----:B------:R-:W3:Y:S03]  /*1f90*/  MOVM.16.MT88 R85, R117 ;  /* 0x000000007555723a */ /* 0x000ee60000000000 */
[C---:B------:R-:W-:Y:S01]  /*1fa0*/  HMMA.16816.F32 R64, R12.reuse, R88, R64 ;  /* 0x000000580c40723c */ /* 0x040fe20000001840 */
[----:B------:R4:W-:Y:S04]  /*1fb0*/  MOVM.16.MT88 R88, R118 ;  /* 0x000000007658723a */ /* 0x0009e80000000000 */
[----:B------:R3:W3:Y:S04]  /*1fc0*/  MOVM.16.MT88 R89, R115 ;  /* 0x000000007359723a */ /* 0x0006e80000000000 */
[----:B-1----:R-:W2:Y:S04]  /*1fd0*/  LD.E R120, desc[UR6][R110.64+0x2220] ;  /* 0x002220066e787980 */ /* 0x002ea8000c101900 */
[----:B----4-:R-:W4:Y:S04]  /*1fe0*/  LD.E R118, desc[UR6][R110.64+0x2250] ;  /* 0x002250066e767980 */ /* 0x010f28000c101900 */
[----:B------:R-:W4:Y:S04]  /*1ff0*/  LD.E R117, desc[UR6][R110.64+0x2ad0] ;  /* 0x002ad0066e757980 */ /* 0x000f28000c101900 */
[----:B---3--:R-:W3:Y:S01]  /*2000*/  LD.E R115, desc[UR6][R110.64+0x2ae0] ;  /* 0x002ae0066e737980 */ /* 0x008ee2000c101900 */
[C---:B------:R-:W-:Y:S08]  /*2010*/  HMMA.16816.F32 R68, R12.reuse, R84, R68 ;  /* 0x000000540c44723c */ /* 0x040ff00000001844 */
[C---:B------:R-:W-:Y:S08]  /*2020*/  HMMA.16816.F32 R48, R12.reuse, R86, R48 ;  /* 0x000000560c30723c */ /* 0x040ff00000001830 */
[C---:B------:R-:W-:Y:S08]  /*2030*/  HMMA.16816.F32 R44, R12.reuse, R88, R44 ;  /* 0x000000580c2c723c */ /* 0x040ff0000000182c */
[C---:B------:R-:W-:Y:S08]  /*2040*/  HMMA.16816.F32 R40, R12.reuse, R6, R40 ;  /* 0x000000060c28723c */ /* 0x040ff00000001828 */
[C---:B------:R-:W-:Y:S08]  /*2050*/  HMMA.16816.F32 R36, R12.reuse, R2, R36 ;  /* 0x000000020c24723c */ /* 0x040ff00000001824 */
[----:B------:R-:W-:Y:S01]  /*2060*/  HMMA.16816.F32 R28, R12, R4, R28 ;  /* 0x000000040c1c723c */ /* 0x000fe2000000181c */
[----:B------:R-:W3:Y:S04]  /*2070*/  LD.E R12, desc[UR6][R112.64+0x940] ;  /* 0x00094006700c7980 */ /* 0x000ee8000c101900 */
[----:B------:R-:W3:Y:S04]  /*2080*/  LD.E R13, desc[UR6][R112.64+0xdc0] ;  /* 0x000dc006700d7980 */ /* 0x000ee8000c101900 */
[----:B------:R-:W3:Y:S04]  /*2090*/  LD.E R14, desc[UR6][R112.64+0x950] ;  /* 0x00095006700e7980 */ /* 0x000ee8000c101900 */
[----:B------:R-:W3:Y:S01]  /*20a0*/  LD.E R15, desc[UR6][R112.64+0xdd0] ;  /* 0x000dd006700f7980 */ /* 0x000ee2000c101900 */
[C---:B------:R-:W-:Y:S03]  /*20b0*/  HMMA.16816.F32 R24, R72.reuse, R84, R24 ;  /* 0x000000544818723c */ /* 0x040fe60000001818 */
[----:B-----5:R-:W-:Y:S04]  /*20c0*/  MOVM.16.MT88 R84, R121 ;  /* 0x000000007954723a */ /* 0x020fe80000000000 */
[----:B------:R1:W-:Y:S01]  /*20d0*/  MOVM.16.MT88 R85, R124 ;  /* 0x000000007c55723a */ /* 0x0003e20000000000 */
[C---:B------:R-:W-:Y:S03]  /*20e0*/  HMMA.16816.F32 R20, R72.reuse, R86, R20 ;  /* 0x000000564814723c */ /* 0x040fe60000001814 */
[----:B------:R-:W-:Y:S04]  /*20f0*/  MOVM.16.MT88 R86, R123 ;  /* 0x000000007b56723a */ /* 0x000fe80000000000 */
[----:B------:R5:W5:Y:S01]  /*2100*/  MOVM.16.MT88 R87, R122 ;  /* 0x000000007a57723a */ /* 0x000b620000000000 */
[C---:B------:R-:W-:Y:S03]  /*2110*/  HMMA.16816.F32 R16, R72.reuse, R88, R16 ;  /* 0x000000584810723c */ /* 0x040fe60000001810 */
[----:B------:R-:W-:Y:S05]  /*2120*/  MOVM.16.MT88 R89, R119 ;  /* 0x000000007759723a */ /* 0x000fea0000000000 */
[C---:B------:R-:W-:Y:S01]  /*2130*/  HMMA.16816.F32 R8, R72.reuse, R6, R8 ;  /* 0x000000064808723c */ /* 0x040fe20000001808 */
[----:B------:R-:W-:Y:S04]  /*2140*/  MOVM.16.MT88 R91, R91 ;  /* 0x000000005b5b723a */ /* 0x000fe80000000000 */
[----:B------:R-:W-:Y:S03]  /*2150*/  MOVM.16.MT88 R92, R92 ;  /* 0x000000005c5c723a */ /* 0x000fe60000000000 */
[C---:B------:R-:W-:Y:S01]  /*2160*/  HMMA.16816.F32 R52, R72.reuse, R2, R52 ;  /* 0x000000024834723c */ /* 0x040fe20000001834 */
[----:B------:R-:W5:Y:S04]  /*2170*/  MOVM.16.MT88 R93, R93 ;  /* 0x000000005d5d723a */ /* 0x000f680000000000 */
[----:B------:R-:W-:Y:S03]  /*2180*/  MOVM.16.MT88 R2, R116 ;  /* 0x000000007402723a */ /* 0x000fe60000000000 */
[----:B------:R-:W-:Y:S01]  /*2190*/  HMMA.16816.F32 R72, R72, R4, R80 ;  /* 0x000000044848723c */ /* 0x000fe20000001850 */
[----:B------:R-:W-:Y:S04]  /*21a0*/  MOVM.16.MT88 R4, R114 ;  /* 0x000000007204723a */ /* 0x000fe80000000000 */
[----:B------:R-:W2:Y:S04]  /*21b0*/  MOVM.16.MT88 R5, R109 ;  /* 0x000000006d05723a */ /* 0x000ea80000000000 */
[----:B-1----:R-:W3:Y:S04]  /*21c0*/  LD.E R124, desc[UR6][R110.64+0x3300] ;  /* 0x003300066e7c7980 */ /* 0x002ee8000c101900 */
[----:B-----5:R-:W5:Y:S01]  /*21d0*/  LD.E R122, desc[UR6][R110.64+0x3b80] ;  /* 0x003b80066e7a7980 */ /* 0x020f62000c101900 */
[C---:B------:R-:W-:Y:S03]  /*21e0*/  HMMA.16816.F32 R76, R32.reuse, R86, R76 ;  /* 0x00000056204c723c */ /* 0x040fe6000000184c */
[----:B------:R-:W5:Y:S04]  /*21f0*/  LD.E R80, desc[UR6][R112.64+0x60] ;  /* 0x0000600670507980 */ /* 0x000f68000c101900 */
[----:B------:R-:W5:Y:S01]  /*2200*/  LD.E R81, desc[UR6][R112.64+0x4e0] ;  /* 0x0004e00670517980 */ /* 0x000f62000c101900 */
[C---:B------:R-:W-:Y:S03]  /*2210*/  HMMA.16816.F32 R64, R32.reuse, R84, R64 ;  /* 0x000000542040723c */ /* 0x040fe60000001840 */
[----:B------:R-:W5:Y:S04]  /*2220*/  LD.E R82, desc[UR6][R112.64+0x70] ;  /* 0x0000700670527980 */ /* 0x000f68000c101900 */
[----:B------:R-:W5:Y:S01]  /*2230*/  LD.E R83, desc[UR6][R112.64+0x4f0] ;  /* 0x0004f00670537980 */ /* 0x000f62000c101900 */
[C---:B------:R-:W-:Y:S03]  /*2240*/  HMMA.16816.F32 R44, R32.reuse, R92, R44 ;  /* 0x0000005c202c723c */ /* 0x040fe6000000182c */
[----:B------:R-:W5:Y:S04]  /*2250*/  LD.E R123, desc[UR6][R110.64+0x3310] ;  /* 0x003310066e7b7980 */ /* 0x000f68000c101900 */
[----:B------:R-:W5:Y:S04]  /*2260*/  LD.E R121, desc[UR6][R110.64+0x3b90] ;  /* 0x003b90066e797980 */ /* 0x000f68000c101900 */
[----:B--2---:R-:W1:Y:S01]  /*2270*/  MOVM.16.MT88 R90, R90 ;  /* 0x000000005a5a723a */ /* 0x004e620000000000 */
[C---:B------:R-:W-:Y:S03]  /*2280*/  HMMA.16816.F32 R28, R32.reuse, R4, R28 ;  /* 0x00000004201c723c */ /* 0x040fe6000000181c */
[----:B------:R-:W2:Y:S04]  /*2290*/  LD.E R119, desc[UR6][R110.64+0x3bb0] ;  /* 0x003bb0066e777980 */ /* 0x000ea8000c101900 */
[----:B------:R-:W2:Y:S04]  /*22a0*/  LD.E R116, desc[UR6][R110.64+0x3350] ;  /* 0x003350066e747980 */ /* 0x000ea8000c101900 */
[----:B------:R-:W2:Y:S04]  /*22b0*/  LD.E R114, desc[UR6][R110.64+0x3360] ;  /* 0x003360066e727980 */ /* 0x000ea8000c101900 */
[----:B------:R-:W2:Y:S01]  /*22c0*/  LD.E R109, desc[UR6][R110.64+0x3370] ;  /* 0x003370066e6d7980 */ /* 0x000ea2000c101900 */
[C---:B-1----:R-:W-:Y:S03]  /*22d0*/  HMMA.16816.F32 R48, R32.reuse, R90, R48 ;  /* 0x0000005a2030723c */ /* 0x042fe60000001830 */
[----:B------:R1:W1:Y:S04]  /*22e0*/  MOVM.16.MT88 R88, R120 ;  /* 0x000000007858723a */ /* 0x0002680000000000 */
[----:B----4-:R4:W-:Y:S04]  /*22f0*/  MOVM.16.MT88 R6, R118 ;  /* 0x000000007606723a */ /* 0x0109e80000000000 */
[----:B------:R4:W4:Y:S04]  /*2300*/  MOVM.16.MT88 R7, R117 ;  /* 0x000000007507723a */ /* 0x0009280000000000 */
[----:B---3--:R3:W3:Y:S04]  /*2310*/  MOVM.16.MT88 R3, R115 ;  /* 0x000000007303723a */ /* 0x0086e80000000000 */
[----:B-1----:R-:W2:Y:S04]  /*2320*/  LD.E R120, desc[UR6][R110.64+0x3330] ;  /* 0x003330066e787980 */ /* 0x002ea8000c101900 */
[----:B----4-:R-:W4:Y:S01]  /*2330*/  LD.E R118, desc[UR6][R110.64+0x3340] ;  /* 0x003340066e767980 */ /* 0x010f22000c101900 */
[C---:B------:R-:W-:Y:S03]  /*2340*/  HMMA.16816.F32 R68, R32.reuse, R88, R68 ;  /* 0x000000582044723c */ /* 0x040fe60000001844 */
[----:B------:R-:W4:Y:S04]  /*2350*/  LD.E R117, desc[UR6][R110.64+0x3bc0] ;  /* 0x003bc0066e757980 */ /* 0x000f28000c101900 */
[----:B---3--:R-:W3:Y:S01]  /*2360*/  LD.E R115, desc[UR6][R110.64+0x3bd0] ;  /* 0x003bd0066e737980 */ /* 0x008ee2000c101900 */
[C---:B------:R-:W-:Y:S08]  /*2370*/  HMMA.16816.F32 R40, R32.reuse, R6, R40 ;  /* 0x000000062028723c */ /* 0x040ff00000001828 */
[----:B------:R-:W-:Y:S01]  /*2380*/  HMMA.16816.F32 R36, R32, R2, R36 ;  /* 0x000000022024723c */ /* 0x000fe20000001824 */
[----:B------:R-:W3:Y:S04]  /*2390*/  LD.E R34, desc[UR6][R110.64+0x3320] ;  /* 0x003320066e227980 */ /* 0x000ee8000c101900 */
[----:B------:R-:W3:Y:S03]  /*23a0*/  LD.E R35, desc[UR6][R110.64+0x3ba0] ;  /* 0x003ba0066e237980 */ /* 0x000ee6000c101900 */
[C---:B------:R-:W-:Y:S01]  /*23b0*/  HMMA.16816.F32 R60, R12.reuse, R86, R60 ;  /* 0x000000560c3c723c */ /* 0x040fe2000000183c */
[----:B------:R-:W3:Y:S04]  /*23c0*/  LD.E R86, desc[UR6][R112.64+0x970] ;  /* 0x0009700670567980 */ /* 0x000ee8000c101900 */
[----:B------:R-:W3:Y:S03]  /*23d0*/  LD.E R87, desc[UR6][R112.64+0xdf0] ;  /* 0x000df00670577980 */ /* 0x000ee6000c101900 */
[C---:B------:R-:W-:Y:S01]  /*23e0*/  HMMA.16816.F32 R56, R12.reuse, R84, R56 ;  /* 0x000000540c38723c */ /* 0x040fe20000001838 */
[----:B------:R-:W3:Y:S04]  /*23f0*/  LD.E R84, desc[UR6][R112.64+0x960] ;  /* 0x0009600670547980 */ /* 0x000ee8000c101900 */
[----:B------:R-:W3:Y:S04]  /*2400*/  LD.E R85, desc[UR6][R112.64+0xde0] ;  /* 0x000de00670557980 */ /* 0x000ee8000c101900 */
[----:B------:R-:W3:Y:S04]  /*2410*/  LD.E R113, desc[UR6][R110.64+0x3be0] ;  /* 0x003be0066e717980 */ /* 0x000ee8000c101900 */
[----:B------:R-:W3:Y:S01]  /*2420*/  LD.E R112, desc[UR6][R110.64+0x3bf0] ;  /* 0x003bf0066e707980 */ /* 0x000ee2000c101900 */
[C---:B------:R-:W-:Y:S08]  /*2430*/  HMMA.16816.F32 R24, R12.reuse, R88, R24 ;  /* 0x000000580c18723c */ /* 0x040ff00000001818 */
[C---:B------:R-:W-:Y:S08]  /*2440*/  HMMA.16816.F32 R20, R12.reuse, R90, R20 ;  /* 0x0000005a0c14723c */ /* 0x040ff00000001814 */
[C---:B------:R-:W-:Y:S01]  /*2450*/  HMMA.16816.F32 R16, R12.reuse, R92, R16 ;  /* 0x0000005c0c10723c */ /* 0x040fe20000001810 */
[----:B------:R-:W-:Y:S04]  /*2460*/  MOVM.16.MT88 R32, R124 ;  /* 0x000000007c20723a */ /* 0x000fe80000000000 */
[----:B-----5:R-:W1:Y:S03]  /*2470*/  MOVM.16.MT88 R33, R122 ;  /* 0x000000007a21723a */ /* 0x020e660000000000 */
[C---:B------:R-:W-:Y:S08]  /*2480*/  HMMA.16816.F32 R8, R12.reuse, R6, R8 ;  /* 0x000000060c08723c */ /* 0x040ff00000001808 */
[C---:B------:R-:W-:Y:S08]  /*2490*/  HMMA.16816.F32 R52, R12.reuse, R2, R52 ;  /* 0x000000020c34723c */ /* 0x040ff00000001834 */
[----:B------:R-:W-:Y:S01]  /*24a0*/  HMMA.16816.F32 R72, R12, R4, R72 ;  /* 0x000000040c48723c */ /* 0x000fe20000001848 */
[----:B------:R-:W-:Y:S04]  /*24b0*/  MOVM.16.MT88 R88, R123 ;  /* 0x000000007b58723a */ /* 0x000fe80000000000 */
[----:B------:R-:W5:Y:S03]  /*24c0*/  MOVM.16.MT88 R89, R121 ;  /* 0x000000007959723a */ /* 0x000f660000000000 */
[C---:B-1----:R-:W-:Y:S01]  /*24d0*/  HMMA.16816.F32 R76, R80.reuse, R32, R76 ;  /* 0x00000020504c723c */ /* 0x042fe2000000184c */
[----:B--2---:R-:W-:Y:S04]  /*24e0*/  MOVM.16.MT88 R15, R119 ;  /* 0x00000000770f723a */ /* 0x004fe80000000000 */
[----:B------:R-:W-:Y:S04]  /*24f0*/  MOVM.16.MT88 R6, R116 ;  /* 0x000000007406723a */ /* 0x000fe80000000000 */
[----:B------:R-:W-:Y:S04]  /*2500*/  MOVM.16.MT88 R4, R114 ;  /* 0x000000007204723a */ /* 0x000fe80000000000 */
[----:B------:R-:W-:Y:S01]  /*2510*/  MOVM.16.MT88 R2, R109 ;  /* 0x000000006d02723a */ /* 0x000fe20000000000 */
[----:B-----5:R-:W-:Y:S01]  /*2520*/  HMMA.16816.F32 R64, R80, R88, R64 ;  /* 0x000000585040723c */ /* 0x020fe20000001840 */
[----:B------:R-:W-:Y:S01]  /*2530*/  UISETP.GE.AND UP0, UPT, UR4, UR9, UPT ;  /* 0x000000090400728c */ /* 0x000fe2000bf06270 */
[----:B------:R-:W-:Y:S01]  /*2540*/  VIADD R104, R104, 0x40 ;  /* 0x0000004068687836 */ /* 0x000fe20000000000 */
[----:B------:R-:W-:Y:S01]  /*2550*/  LOP3.LUT R95, R95, 0x1, RZ, 0xc, !PT ;  /* 0x000000015f5f7812 */ /* 0x000fe200078e0cff */
[----:B------:R-:W-:-:S02]  /*2560*/  VIADD R105, R105, 0x40 ;  /* 0x0000004069697836 */ /* 0x000fc40000000000 */
[----:B------:R-:W-:Y:S02]  /*2570*/  VIADD R106, R106, 0x40 ;  /* 0x000000406a6a7836 */ /* 0x000fe40000000000 */
[----:B------:R-:W-:Y:S02]  /*2580*/  VIADD R107, R107, 0x40 ;  /* 0x000000406b6b7836 */ /* 0x000fe40000000000 */
[----:B------:R-:W-:Y:S02]  /*2590*/  VIADD R99, R99, 0x40 ;  /* 0x0000004063637836 */ /* 0x000fe40000000000 */
[----:B------:R-:W-:Y:S02]  /*25a0*/  VIADD R98, R98, 0x40 ;  /* 0x0000004062627836 */ /* 0x000fe40000000000 */
[----:B------:R-:W-:Y:S02]  /*25b0*/  VIADD R97, R97, 0x40 ;  /* 0x0000004061617836 */ /* 0x000fe40000000000 */
[----:B------:R-:W-:-:S02]  /*25c0*/  VIADD R108, R108, 0x40 ;  /* 0x000000406c6c7836 */ /* 0x000fc40000000000 */
[----:B------:R-:W-:Y:S01]  /*25d0*/  VIADD R96, R96, 0x40 ;  /* 0x0000004060607836 */ /* 0x000fe20000000000 */
[----:B------:R-:W1:Y:S04]  /*25e0*/  MOVM.16.MT88 R14, R120 ;  /* 0x00000000780e723a */ /* 0x000e680000000000 */
[----:B----4-:R-:W-:Y:S04]  /*25f0*/  MOVM.16.MT88 R12, R118 ;  /* 0x00000000760c723a */ /* 0x010fe80000000000 */
[----:B------:R-:W2:Y:S04]  /*2600*/  MOVM.16.MT88 R13, R117 ;  /* 0x00000000750d723a */ /* 0x000ea80000000000 */
[----:B---3--:R-:W3:Y:S04]  /*2610*/  MOVM.16.MT88 R7, R115 ;  /* 0x000000007307723a */ /* 0x008ee80000000000 */
[----:B------:R-:W-:Y:S04]  /*2620*/  MOVM.16.MT88 R34, R34 ;  /* 0x000000002222723a */ /* 0x000fe80000000000 */
[----:B------:R-:W4:Y:S01]  /*2630*/  MOVM.16.MT88 R35, R35 ;  /* 0x000000002323723a */ /* 0x000f220000000000 */
[C---:B-1----:R-:W-:Y:S08]  /*2640*/  HMMA.16816.F32 R48, R80.reuse, R14, R48 ;  /* 0x0000000e5030723c */ /* 0x042ff00000001830 */
[C---:B--2---:R-:W-:Y:S08]  /*2650*/  HMMA.16816.F32 R44, R80.reuse, R12, R44 ;  /* 0x0000000c502c723c */ /* 0x044ff0000000182c */
[----:B---3--:R-:W-:Y:S01]  /*2660*/  HMMA.16816.F32 R40, R80, R6, R40 ;  /* 0x000000065028723c */ /* 0x008fe20000001828 */
[----:B------:R-:W1:Y:S04]  /*2670*/  MOVM.16.MT88 R5, R113 ;  /* 0x000000007105723a */ /* 0x000e680000000000 */
[----:B------:R-:W2:Y:S03]  /*2680*/  MOVM.16.MT88 R3, R112 ;  /* 0x000000007003723a */ /* 0x000ea60000000000 */
[----:B------:R-:W-:Y:S01]  /*2690*/  HMMA.16816.F32 R60, R84, R32, R60 ;  /* 0x00000020543c723c */ /* 0x000fe2000000183c */
[----:B------:R-:W3:Y:S07]  /*26a0*/  LDC R32, c[0x0][0x39c] ;  /* 0x0000e700ff207b82 */ /* 0x000eee0000000800 */
[----:B----4-:R-:W-:Y:S08]  /*26b0*/  HMMA.16816.F32 R68, R80, R34, R68 ;  /* 0x000000225044723c */ /* 0x010ff00000001844 */
[----:B------:R-:W-:Y:S08]  /*26c0*/  HMMA.16816.F32 R56, R84, R88, R56 ;  /* 0x000000585438723c */ /* 0x000ff00000001838 */
[C---:B-1----:R-:W-:Y:S08]  /*26d0*/  HMMA.16816.F32 R36, R80.reuse, R4, R36 ;  /* 0x000000045024723c */ /* 0x042ff00000001824 */
[----:B--2---:R-:W-:Y:S08]  /*26e0*/  HMMA.16816.F32 R28, R80, R2, R28 ;  /* 0x00000002501c723c */ /* 0x004ff0000000181c */
[C---:B------:R-:W-:Y:S08]  /*26f0*/  HMMA.16816.F32 R24, R84.reuse, R34, R24 ;  /* 0x000000225418723c */ /* 0x040ff00000001818 */
[C---:B------:R-:W-:Y:S08]  /*2700*/  HMMA.16816.F32 R20, R84.reuse, R14, R20 ;  /* 0x0000000e5414723c */ /* 0x040ff00000001814 */
[C---:B------:R-:W-:Y:S08]  /*2710*/  HMMA.16816.F32 R16, R84.reuse, R12, R16 ;  /* 0x0000000c5410723c */ /* 0x040ff00000001810 */
[C---:B------:R-:W-:Y:S08]  /*2720*/  HMMA.16816.F32 R8, R84.reuse, R6, R8 ;  /* 0x000000065408723c */ /* 0x040ff00000001808 */
[C---:B------:R-:W-:Y:S08]  /*2730*/  HMMA.16816.F32 R52, R84.reuse, R4, R52 ;  /* 0x000000045434723c */ /* 0x040ff00000001834 */
[----:B------:R-:W-:Y:S01]  /*2740*/  HMMA.16816.F32 R80, R84, R2, R72 ;  /* 0x000000025450723c */ /* 0x000fe20000001848 */
[----:B---3--:R-:W-:-:S02]  /*2750*/  IMAD R103, R32, 0x40, R103 ;  /* 0x0000004020677824 */ /* 0x008fc400078e0267 */
[C---:B------:R-:W-:Y:S02]  /*2760*/  IMAD R102, R32.reuse, 0x40, R102 ;  /* 0x0000004020667824 */ /* 0x040fe400078e0266 */
[C---:B------:R-:W-:Y:S02]  /*2770*/  IMAD R101, R32.reuse, 0x40, R101 ;  /* 0x0000004020657824 */ /* 0x040fe400078e0265 */
[----:B------:R-:W-:Y:S01]  /*2780*/  IMAD R100, R32, 0x40, R100 ;  /* 0x0000004020647824 */ /* 0x000fe200078e0264 */
[----:B------:R-:W-:-:S12]  /*2790*/  BRA.U !UP0, `(.L_x_9) ;  /* 0xffffffe508c07547 */ /* 0x000fd8000b83ffff */
.L_x_4:
[----:B-1----:R-:W1:Y:S01]  /*27a0*/  S2R R5, SR_CTAID.X ;  /* 0x0000000000057919 */ /* 0x002e620000002500 */
[----:B------:R-:W2:Y:S01]  /*27b0*/  LDC.64 R2, c[0x0][0x398] ;  /* 0x0000e600ff027b82 */ /* 0x000ea20000000a00 */
[----:B------:R-:W-:Y:S01]  /*27c0*/  IMAD.SHL.U32 R0, R94, 0x2, RZ ;  /* 0x000000025e007824 */ /* 0x000fe200078e00ff */
[----:B------:R-:W-:Y:S01]  /*27d0*/  SHF.R.U32.HI R94, RZ, 0x1, R94 ;  /* 0x00000001ff5e7819 */ /* 0x000fe2000001165e */
[----:B------:R-:W3:Y:S03]  /*27e0*/  S2R R13, SR_CTAID.Y ;  /* 0x00000000000d7919 */ /* 0x000ee60000002600 */
[----:B------:R-:W-:Y:S02]  /*27f0*/  LOP3.LUT R0, R0, 0x40, RZ, 0xc0, !PT ;  /* 0x0000004000007812 */ /* 0x000fe400078ec0ff */
[----:B------:R-:W-:Y:S01]  /*2800*/  LOP3.LUT R94, R94, 0x1e0, RZ, 0xc0, !PT ;  /* 0x000001e05e5e7812 */ /* 0x000fe200078ec0ff */
[----:B------:R-:W4:Y:S02]  /*2810*/  LDC.64 R6, c[0x0][0x390] ;  /* 0x0000e400ff067b82 */ /* 0x000f240000000a00 */
[----:B-1----:R-:W-:-:S02]  /*2820*/  IMAD R4, R5, 0x80, R0 ;  /* 0x0000008005047824 */ /* 0x002fc400078e0200 */
[----:B---3--:R-:W-:-:S03]  /*2830*/  IMAD R13, R13, 0x80, R94 ;  /* 0x000000800d0d7824 */ /* 0x008fc600078e025e */
[CC--:B--2---:R-:W-:Y:S01]  /*2840*/  ISETP.GE.AND P2, PT, R4.reuse, R3.reuse, PT ;  /* 0x000000030400720c */ /* 0x0c4fe20003f46270 */
[C---:B------:R-:W-:Y:S01]  /*2850*/  VIADD R0, R4.reuse, 0x10 ;  /* 0x0000001004007836 */ /* 0x040fe20000000000 */
[----:B------:R-:W-:Y:S01]  /*2860*/  SHF.R.S32.HI R14, RZ, 0x1f, R4 ;  /* 0x0000001fff0e7819 */ /* 0x000fe20000011404 */
[CC--:B------:R-:W-:Y:S01]  /*2870*/  IMAD R33, R13.reuse, R3.reuse, RZ ;  /* 0x000000030d217224 */ /* 0x0c0fe200078e02ff */
[----:B------:R-:W-:Y:S01]  /*2880*/  ISETP.GE.OR P5, PT, R13, R2, P2 ;  /* 0x000000020d00720c */ /* 0x000fe200017a6670 */
[----:B------:R-:W-:Y:S01]  /*2890*/  VIADD R12, R4, 0x20 ;  /* 0x00000020040c7836 */ /* 0x000fe20000000000 */
[----:B------:R-:W-:Y:S01]  /*28a0*/  ISETP.GE.AND P3, PT, R0, R3, PT ;  /* 0x000000030000720c */ /* 0x000fe20003f66270 */
[----:B------:R-:W-:Y:S01]  /*28b0*/  IMAD R5, R3, 0x10, R33 ;  /* 0x0000001003057824 */ /* 0x000fe200078e0221 */
[C---:B------:R-:W-:Y:S01]  /*28c0*/  IADD3 R73, P4, PT, R4.reuse, R33, RZ ;  /* 0x0000002104497210 */ /* 0x040fe20007f9e0ff */
[----:B------:R-:W-:Y:S01]  /*28d0*/  VIADD R0, R4, 0x30 ;  /* 0x0000003004007836 */ /* 0x000fe20000000000 */
[----:B------:R-:W-:-:S02]  /*28e0*/  ISETP.GE.AND P0, PT, R12, R3, PT ;  /* 0x000000030c00720c */ /* 0x000fc40003f06270 */
[----:B------:R-:W-:Y:S02]  /*28f0*/  IADD3 R34, P6, PT, R4, R5, RZ ;  /* 0x0000000504227210 */ /* 0x000fe40007fde0ff */
[----:B------:R-:W-:Y:S02]  /*2900*/  ISETP.GE.AND P1, PT, R0, R3, PT ;  /* 0x000000030000720c */ /* 0x000fe40003f26270 */
[-C--:B------:R-:W-:Y:S02]  /*2910*/  LEA.HI.X.SX32 R74, R33, R14.reuse, 0x1, P4 ;  /* 0x0000000e214a7211 */ /* 0x080fe400020f0eff */
[----:B------:R-:W-:Y:S02]  /*2920*/  LEA.HI.X.SX32 R72, R5, R14, 0x1, P6 ;  /* 0x0000000e05487211 */ /* 0x000fe400030f0eff */
[-C--:B----4-:R-:W-:Y:S02]  /*2930*/  LEA R12, P4, R73, R6.reuse, 0x2 ;  /* 0x00000006490c7211 */ /* 0x090fe400078810ff */
[----:B------:R-:W-:Y:S01]  /*2940*/  LEA R0, P6, R34, R6, 0x2 ;  /* 0x0000000622007211 */ /* 0x000fe200078c10ff */
[----:B------:R-:W-:-:S12]  /*2950*/  @P5 BRA `(.L_x_10) ;  /* 0x0000000000445947 */ /* 0x000fd80003800000 */
[----:B------:R-:W1:Y:S01]  /*2960*/  S2R R6, SR_LANEID ;  /* 0x0000000000067919 */ /* 0x000e620000000000 */
[----:B------:R-:W2:Y:S01]  /*2970*/  LDC.64 R14, c[0x0][0x390] ;  /* 0x0000e400ff0e7b82 */ /* 0x000ea20000000a00 */
[----:B------:R-:W-:Y:S01]  /*2980*/  IMAD.IADD R33, R4, 0x1, R33 ;  /* 0x0000000104217824 */ /* 0x000fe200078e0221 */
[----:B------:R-:W-:Y:S01]  /*2990*/  SHF.R.U32.HI R35, RZ, 0x1, R3 ;  /* 0x00000001ff237819 */ /* 0x000fe20000011603 */
[----:B------:R-:W-:Y:S05]  /*29a0*/  WARPSYNC.ALL ;  /* 0x0000000000007948 */ /* 0x000fea0003800000 */
[----:B--2---:R-:W-:-:S04]  /*29b0*/  IMAD.WIDE R14, R33, 0x4, R14 ;  /* 0x00000004210e7825 */ /* 0x004fc800078e020e */
[----:B------:R-:W-:Y:S01]  /*29c0*/  IMAD.MOV.U32 R33, RZ, RZ, RZ ;  /* 0x000000ffff217224 */ /* 0x000fe200078e00ff */
[----:B-1----:R-:W-:Y:S02]  /*29d0*/  LOP3.LUT R32, R6, 0x3, RZ, 0xc0, !PT ;  /* 0x0000000306207812 */ /* 0x002fe400078ec0ff */
[----:B------:R-:W-:-:S05]  /*29e0*/  SHF.R.U32.HI R6, RZ, 0x2, R6 ;  /* 0x00000002ff067819 */ /* 0x000fca0000011606 */
[----:B------:R-:W-:-:S03]  /*29f0*/  IMAD.WIDE.U32 R32, R6, R35, R32 ;  /* 0x0000002306207225 */ /* 0x000fc600078e0020 */
[----:B------:R-:W-:-:S04]  /*2a00*/  LEA R14, P5, R32, R14, 0x3 ;  /* 0x0000000e200e7211 */ /* 0x000fc800078a18ff */
[----:B------:R-:W-:-:S03]  /*2a10*/  LEA.HI.X R15, R32, R15, R33, 0x3, P5 ;  /* 0x0000000f200f7211 */ /* 0x000fc600028f1c21 */
[----:B------:R-:W-:Y:S02]  /*2a20*/  IMAD.WIDE.U32 R32, R35, 0x40, R14 ;  /* 0x0000004023207825 */ /* 0x000fe400078e000e */
[----:B------:R1:W-:Y:S04]  /*2a30*/  STG.E.64 desc[UR6][R14.64], R76 ;  /* 0x0000004c0e007986 */ /* 0x0003e8000c101b06 */
[----:B------:R1:W-:Y:S04]  /*2a40*/  STG.E.64 desc[UR6][R32.64], R78 ;  /* 0x0000004e20007986 */ /* 0x0003e8000c101b06 */
[----:B------:R1:W-:Y:S04]  /*2a50*/  STG.E.64 desc[UR6][R14.64+0x20], R64 ;  /* 0x000020400e007986 */ /* 0x0003e8000c101b06 */
[----:B------:R1:W-:Y:S02]  /*2a60*/  STG.E.64 desc[UR6][R32.64+0x20], R66 ;  /* 0x0000204220007986 */ /* 0x0003e4000c101b06 */
.L_x_10:
[-C--:B------:R-:W-:Y:S01]  /*2a70*/  LEA.HI.X R35, R73, R7.reuse, R74, 0x2, P4 ;  /* 0x0000000749237211 */ /* 0x080fe200020f144a */
[C---:B-1----:R-:W-:Y:S01]  /*2a80*/  VIADD R15, R13.reuse, 0x10 ;  /* 0x000000100d0f7836 */ /* 0x042fe20000000000 */
[----:B------:R-:W-:Y:S02]  /*2a90*/  LEA.HI.X R7, R34, R7, R72, 0x2, P6 ;  /* 0x0000000722077211 */ /* 0x000fe400030f1448 */
[CC--:B------:R-:W-:Y:S02]  /*2aa0*/  ISETP.GE.OR P6, PT, R13.reuse, R2.reuse, P3 ;  /* 0x000000020d00720c */ /* 0x0c0fe40001fc6670 */
[CC--:B------:R-:W-:Y:S02]  /*2ab0*/  ISETP.GE.OR P4, PT, R13.reuse, R2.reuse, P0 ;  /* 0x000000020d00720c */ /* 0x0c0fe40000786670 */
[-C--:B------:R-:W-:Y:S02]  /*2ac0*/  ISETP.GE.OR P5, PT, R13, R2.reuse, P1 ;  /* 0x000000020d00720c */ /* 0x080fe40000fa6670 */
[----:B------:R-:W-:-:S02]  /*2ad0*/  ISETP.GE.OR P2, PT, R15, R2, P2 ;  /* 0x000000020f00720c */ /* 0x000fc40001746670 */
[CC--:B------:R-:W-:Y:S02]  /*2ae0*/  ISETP.GE.OR P3, PT, R15.reuse, R2.reuse, P3 ;  /* 0x000000020f00720c */ /* 0x0c0fe40001f66670 */
[CC--:B------:R-:W-:Y:S02]  /*2af0*/  ISETP.GE.OR P0, PT, R15.reuse, R2.reuse, P0 ;  /* 0x000000020f00720c */ /* 0x0c0fe40000706670 */
[----:B------:R-:W-:Y:S01]  /*2b00*/  ISETP.GE.OR P1, PT, R15, R2, P1 ;  /* 0x000000020f00720c */ /* 0x000fe20000f26670 */
[----:B------:R-:W-:-:S12]  /*2b10*/  @P6 BRA `(.L_x_11) ;  /* 0x0000000000386947 */ /* 0x000fd80003800000 */
[----:B------:R-:W1:Y:S01]  /*2b20*/  S2R R2, SR_LANEID ;  /* 0x0000000000027919 */ /* 0x000e620000000000 */
[----:B------:R-:W-:Y:S01]  /*2b30*/  SHF.R.U32.HI R13, RZ, 0x1, R3 ;  /* 0x00000001ff0d7819 */ /* 0x000fe20000011603 */
[----:B------:R-:W-:Y:S01]  /*2b40*/  IMAD.MOV.U32 R15, RZ, RZ, RZ ;  /* 0x000000ffff0f7224 */ /* 0x000fe200078e00ff */
[----:B------:R-:W-:Y:S05]  /*2b50*/  WARPSYNC.ALL ;  /* 0x0000000000007948 */ /* 0x000fea0003800000 */
        /* <DEDUP_REMOVED lines=10> */
.L_x_11:
[----:B------:R-:W-:Y:S05]  /*2c00*/  @P4 BRA `(.L_x_12) ;  /* 0x0000000000384947 */ /* 0x000fea0003800000 */
[----:B------:R-:W2:Y:S01]  /*2c10*/  S2R R2, SR_LANEID ;  /* 0x0000000000027919 */ /* 0x000ea20000000000 */
[----:B-1----:R-:W-:Y:S01]  /*2c20*/  SHF.R.U32.HI R49, RZ, 0x1, R3 ;  /* 0x00000001ff317819 */ /* 0x002fe20000011603 */
[----:B------:R-:W-:Y:S01]  /*2c30*/  IMAD.MOV.U32 R15, RZ, RZ, RZ ;  /* 0x000000ffff0f7224 */ /* 0x000fe200078e00ff */
[----:B------:R-:W-:Y:S05]  /*2c40*/  WARPSYNC.ALL ;  /* 0x0000000000007948 */ /* 0x000fea0003800000 */
[----:B--2---:R-:W-:Y:S02]  /*2c50*/  LOP3.LUT R14, R2, 0x3, RZ, 0xc0, !PT ;  /* 0x00000003020e7812 */ /* 0x004fe400078ec0ff */
        /* <DEDUP_REMOVED lines=9> */
.L_x_12:
[----:B------:R-:W-:Y:S05]  /*2cf0*/  @P5 BRA `(.L_x_13) ;  /* 0x0000000000385947 */ /* 0x000fea0003800000 */
[----:B------:R-:W3:Y:S01]  /*2d00*/  S2R R2, SR_LANEID ;  /* 0x0000000000027919 */ /* 0x000ee20000000000 */
[----:B-12---:R-:W-:Y:S01]  /*2d10*/  SHF.R.U32.HI R33, RZ, 0x1, R3 ;  /* 0x00000001ff217819 */ /* 0x006fe20000011603 */
[----:B------:R-:W-:Y:S01]  /*2d20*/  IMAD.MOV.U32 R15, RZ, RZ, RZ ;  /* 0x000000ffff0f7224 */ /* 0x000fe200078e00ff */
[----:B------:R-:W-:Y:S05]  /*2d30*/  WARPSYNC.ALL ;  /* 0x0000000000007948 */ /* 0x000fea0003800000 */
[----:B---3--:R-:W-:Y:S02]  /*2d40*/  LOP3.LUT R14, R2, 0x3, RZ, 0xc0, !PT ;  /* 0x00000003020e7812 */ /* 0x008fe400078ec0ff */
        /* <DEDUP_REMOVED lines=9> */
.L_x_13:
[----:B------:R-:W-:Y:S05]  /*2de0*/  @P2 BRA `(.L_x_14) ;  /* 0x0000000000442947 */ /* 0x000fea0003800000 */
[----:B------:R-:W4:Y:S01]  /*2df0*/  S2R R2, SR_LANEID ;  /* 0x0000000000027919 */ /* 0x000f220000000000 */
[----:B---3--:R-:W3:Y:S01]  /*2e00*/  LDC.64 R12, c[0x0][0x390] ;  /* 0x0000e400ff0c7b82 */ /* 0x008ee20000000a00 */
[----:B------:R-:W-:Y:S01]  /*2e10*/  SHF.R.U32.HI R31, RZ, 0x1, R3 ;  /* 0x00000001ff1f7819 */ /* 0x000fe20000011603 */
[----:B------:R-:W-:Y:S01]  /*2e20*/  IMAD.IADD R5, R4, 0x1, R5 ;  /* 0x0000000104057824 */ /* 0x000fe200078e0205 */
[----:B------:R-:W-:Y:S05]  /*2e30*/  WARPSYNC.ALL ;  /* 0x0000000000007948 */ /* 0x000fea0003800000 */
[----:B-12---:R-:W-:Y:S02]  /*2e40*/  IMAD.MOV.U32 R15, RZ, RZ, RZ ;  /* 0x000000ffff0f7224 */ /* 0x006fe400078e00ff */
[----:B---3--:R-:W-:Y:S01]  /*2e50*/  IMAD.WIDE R4, R5, 0x4, R12 ;  /* 0x0000000405047825 */ /* 0x008fe200078e020c */
[----:B----4-:R-:W-:-:S02]  /*2e60*/  LOP3.LUT R14, R2, 0x3, RZ, 0xc0, !PT ;  /* 0x00000003020e7812 */ /* 0x010fc400078ec0ff */
        /* <DEDUP_REMOVED lines=9> */
.L_x_14:
[----:B------:R-:W-:Y:S05]  /*2f00*/  @P3 BRA `(.L_x_15) ;  /* 0x0000000000383947 */ /* 0x000fea0003800000 */
[----:B------:R-:W5:Y:S01]  /*2f10*/  S2R R2, SR_LANEID ;  /* 0x0000000000027919 */ /* 0x000f620000000000 */
[----:B-123--:R-:W-:Y:S01]  /*2f20*/  SHF.R.U32.HI R15, RZ, 0x1, R3 ;  /* 0x00000001ff0f7819 */ /* 0x00efe20000011603 */
[----:B----4-:R-:W-:Y:S01]  /*2f30*/  IMAD.MOV.U32 R5, RZ, RZ, RZ ;  /* 0x000000ffff057224 */ /* 0x010fe200078e00ff */
[----:B------:R-:W-:Y:S05]  /*2f40*/  WARPSYNC.ALL ;  /* 0x0000000000007948 */ /* 0x000fea0003800000 */
[----:B-----5:R-:W-:Y:S02]  /*2f50*/  LOP3.LUT R4, R2, 0x3, RZ, 0xc0, !PT ;  /* 0x0000000302047812 */ /* 0x020fe400078ec0ff */
        /* <DEDUP_REMOVED lines=9> */
.L_x_15:
        /* <DEDUP_REMOVED lines=15> */
.L_x_16:
[----:B------:R-:W-:Y:S05]  /*30e0*/  @P1 EXIT ;  /* 0x000000000000194d */ /* 0x000fea0003800000 */
[----:B-1--4-:R-:W1:Y:S01]  /*30f0*/  S2R R4, SR_LANEID ;  /* 0x0000000000047919 */ /* 0x012e620000000000 */
        /* <DEDUP_REMOVED lines=9> */
[----:B------:R-:W-:Y:S04]  /*3190*/  STG.E.64 desc[UR6][R4.64+0xc0], R52 ;  /* 0x0000c03404007986 */ /* 0x000fe8000c101b06 */
[----:B------:R-:W-:Y:S04]  /*31a0*/  STG.E.64 desc[UR6][R2.64+0xc0], R54 ;  /* 0x0000c03602007986 */ /* 0x000fe8000c101b06 */
[----:B------:R-:W-:Y:S04]  /*31b0*/  STG.E.64 desc[UR6][R4.64+0xe0], R80 ;  /* 0x0000e05004007986 */ /* 0x000fe8000c101b06 */
[----:B------:R-:W-:Y:S01]  /*31c0*/  STG.E.64 desc[UR6][R2.64+0xe0], R82 ;  /* 0x0000e05202007986 */ /* 0x000fe2000c101b06 */
[----:B------:R-:W-:Y:S05]  /*31d0*/  EXIT ;  /* 0x000000000000794d */ /* 0x000fea0003800000 */
.L_x_17:
[----:B------:R-:W-:-:S00]  /*31e0*/  BRA `(.L_x_17) ;  /* 0xfffffffc00fc7947 */ /* 0x000fc0000383ffff */
[----:B------:R-:W-:-:S00]  /*31f0*/  NOP ;  /* 0x0000000000007918 */ /* 0x000fc00000000000 */
        /* <DEDUP_REMOVED lines=8> */
.L_x_18:


//--------------------- .nv.shared._Z12tensorMatMulPK6__halfS1_Pfiii --------------------------
	.section	.nv.shared._Z12tensorMatMulPK6__halfS1_Pfiii,"aw",@nobits
	.sectionflags	@""
	.align	16
	.zero		1024


//--------------------- .nv.shared.reserved.0     --------------------------
	.section	.nv.shared.reserved.0,"aw",@nobits
	.weak		__nv_reservedSMEM_offset_0_alias
	.size		__nv_reservedSMEM_offset_0_alias, 0, 64
	.other		__nv_reservedSMEM_offset_0_alias,@"STO_CUDA_RESERVED_SHARED STV_DEFAULT"
__nv_reservedSMEM_offset_0_alias:
	.zero		0
	.zero		64


//--------------------- .nv.constant0._Z12tensorMatMulPK6__halfS1_Pfiii --------------------------
	.section	.nv.constant0._Z12tensorMatMulPK6__halfS1_Pfiii,"a",@progbits
	.sectionflags	@""
	.align	4
.nv.constant0._Z12tensorMatMulPK6__halfS1_Pfiii:
	.zero		932


//--------------------- SYMBOLS --------------------------

	.type		.nv.reservedSmem.offset0,@object
	.size		.nv.reservedSmem.offset0,0x4
	.type		.nv.reservedSmem.cap,@object
	.size		.nv.reservedSmem.cap,0x4
